//
// Generated by NVIDIA NVVM Compiler
//
// Compiler Build ID: CL-36424714
// Cuda compilation tools, release 13.0, V13.0.88
// Based on NVVM 20.0.0
//

.version 9.0
.target sm_100
.address_size 64

	// .globl	_Z27logspace_linear_fp16_kernelPKfS0_S0_Pfiii

.visible .entry _Z27logspace_linear_fp16_kernelPKfS0_S0_Pfiii(
	.param .u64 .ptr .align 1 _Z27logspace_linear_fp16_kernelPKfS0_S0_Pfiii_param_0,
	.param .u64 .ptr .align 1 _Z27logspace_linear_fp16_kernelPKfS0_S0_Pfiii_param_1,
	.param .u64 .ptr .align 1 _Z27logspace_linear_fp16_kernelPKfS0_S0_Pfiii_param_2,
	.param .u64 .ptr .align 1 _Z27logspace_linear_fp16_kernelPKfS0_S0_Pfiii_param_3,
	.param .u32 _Z27logspace_linear_fp16_kernelPKfS0_S0_Pfiii_param_4,
	.param .u32 _Z27logspace_linear_fp16_kernelPKfS0_S0_Pfiii_param_5,
	.param .u32 _Z27logspace_linear_fp16_kernelPKfS0_S0_Pfiii_param_6
)
{
	.reg .pred 	%p<13>;
	.reg .b16 	%rs<175>;
	.reg .b32 	%r<50>;
	.reg .b32 	%f<159>;
	.reg .b64 	%rd<47>;

	ld.param.u64 	%rd12, [_Z27logspace_linear_fp16_kernelPKfS0_S0_Pfiii_param_0];
	ld.param.u64 	%rd13, [_Z27logspace_linear_fp16_kernelPKfS0_S0_Pfiii_param_1];
	ld.param.u64 	%rd10, [_Z27logspace_linear_fp16_kernelPKfS0_S0_Pfiii_param_2];
	ld.param.u64 	%rd11, [_Z27logspace_linear_fp16_kernelPKfS0_S0_Pfiii_param_3];
	ld.param.u32 	%r27, [_Z27logspace_linear_fp16_kernelPKfS0_S0_Pfiii_param_4];
	ld.param.u32 	%r25, [_Z27logspace_linear_fp16_kernelPKfS0_S0_Pfiii_param_5];
	ld.param.u32 	%r26, [_Z27logspace_linear_fp16_kernelPKfS0_S0_Pfiii_param_6];
	cvta.to.global.u64 	%rd1, %rd13;
	cvta.to.global.u64 	%rd2, %rd12;
	mov.u32 	%r28, %ctaid.y;
	mov.u32 	%r29, %ntid.y;
	mov.u32 	%r30, %tid.y;
	mad.lo.s32 	%r1, %r28, %r29, %r30;
	mov.u32 	%r31, %ctaid.x;
	mov.u32 	%r32, %ntid.x;
	mov.u32 	%r33, %tid.x;
	mad.lo.s32 	%r2, %r31, %r32, %r33;
	setp.ge.s32 	%p1, %r1, %r27;
	setp.ge.s32 	%p2, %r2, %r26;
	or.pred  	%p3, %p1, %p2;
	@%p3 bra 	$L__BB0_15;
	setp.lt.s32 	%p4, %r25, 1;
	mov.f32 	%f158, 0f00000000;
	@%p4 bra 	$L__BB0_14;
	mul.lo.s32 	%r3, %r25, %r1;
	mul.lo.s32 	%r4, %r25, %r2;
	and.b32  	%r5, %r25, 15;
	setp.lt.u32 	%p5, %r25, 16;
	mov.f32 	%f158, 0f00000000;
	mov.b32 	%r46, 0;
	@%p5 bra 	$L__BB0_5;
	and.b32  	%r46, %r25, 2147483632;
	neg.s32 	%r44, %r46;
	mul.wide.u32 	%rd14, %r3, 4;
	add.s64 	%rd15, %rd14, %rd2;
	add.s64 	%rd45, %rd15, 32;
	add.s64 	%rd4, %rd1, 32;
	mov.f32 	%f158, 0f00000000;
	mov.u32 	%r43, %r4;
$L__BB0_4:
	.pragma "nounroll";
	mul.wide.s32 	%rd16, %r43, 4;
	add.s64 	%rd17, %rd4, %rd16;
	ld.global.f32 	%f18, [%rd45+-32];
	// begin inline asm
	{  cvt.rn.f16.f32 %rs1, %f18;}

	// end inline asm
	ld.global.f32 	%f19, [%rd17+-32];
	// begin inline asm
	{  cvt.rn.f16.f32 %rs2, %f19;}

	// end inline asm
	// begin inline asm
	{mul.f16 %rs3,%rs1,%rs2;
}
	// end inline asm
	// begin inline asm
	{  cvt.f32.f16 %f20, %rs3;}

	// end inline asm
	add.f32 	%f66, %f158, %f20;
	ld.global.f32 	%f21, [%rd45+-28];
	// begin inline asm
	{  cvt.rn.f16.f32 %rs7, %f21;}

	// end inline asm
	ld.global.f32 	%f22, [%rd17+-28];
	// begin inline asm
	{  cvt.rn.f16.f32 %rs8, %f22;}

	// end inline asm
	// begin inline asm
	{mul.f16 %rs9,%rs7,%rs8;
}
	// end inline asm
	// begin inline asm
	{  cvt.f32.f16 %f23, %rs9;}

	// end inline asm
	add.f32 	%f67, %f66, %f23;
	ld.global.f32 	%f24, [%rd45+-24];
	// begin inline asm
	{  cvt.rn.f16.f32 %rs13, %f24;}

	// end inline asm
	ld.global.f32 	%f25, [%rd17+-24];
	// begin inline asm
	{  cvt.rn.f16.f32 %rs14, %f25;}

	// end inline asm
	// begin inline asm
	{mul.f16 %rs15,%rs13,%rs14;
}
	// end inline asm
	// begin inline asm
	{  cvt.f32.f16 %f26, %rs15;}

	// end inline asm
	add.f32 	%f68, %f67, %f26;
	ld.global.f32 	%f27, [%rd45+-20];
	// begin inline asm
	{  cvt.rn.f16.f32 %rs19, %f27;}

	// end inline asm
	ld.global.f32 	%f28, [%rd17+-20];
	// begin inline asm
	{  cvt.rn.f16.f32 %rs20, %f28;}

	// end inline asm
	// begin inline asm
	{mul.f16 %rs21,%rs19,%rs20;
}
	// end inline asm
	// begin inline asm
	{  cvt.f32.f16 %f29, %rs21;}

	// end inline asm
	add.f32 	%f69, %f68, %f29;
	ld.global.f32 	%f30, [%rd45+-16];
	// begin inline asm
	{  cvt.rn.f16.f32 %rs25, %f30;}

	// end inline asm
	ld.global.f32 	%f31, [%rd17+-16];
	// begin inline asm
	{  cvt.rn.f16.f32 %rs26, %f31;}

	// end inline asm
	// begin inline asm
	{mul.f16 %rs27,%rs25,%rs26;
}
	// end inline asm
	// begin inline asm
	{  cvt.f32.f16 %f32, %rs27;}

	// end inline asm
	add.f32 	%f70, %f69, %f32;
	ld.global.f32 	%f33, [%rd45+-12];
	// begin inline asm
	{  cvt.rn.f16.f32 %rs31, %f33;}

	// end inline asm
	ld.global.f32 	%f34, [%rd17+-12];
	// begin inline asm
	{  cvt.rn.f16.f32 %rs32, %f34;}

	// end inline asm
	// begin inline asm
	{mul.f16 %rs33,%rs31,%rs32;
}
	// end inline asm
	// begin inline asm
	{  cvt.f32.f16 %f35, %rs33;}

	// end inline asm
	add.f32 	%f71, %f70, %f35;
	ld.global.f32 	%f36, [%rd45+-8];
	// begin inline asm
	{  cvt.rn.f16.f32 %rs37, %f36;}

	// end inline asm
	ld.global.f32 	%f37, [%rd17+-8];
	// begin inline asm
	{  cvt.rn.f16.f32 %rs38, %f37;}

	// end inline asm
	// begin inline asm
	{mul.f16 %rs39,%rs37,%rs38;
}
	// end inline asm
	// begin inline asm
	{  cvt.f32.f16 %f38, %rs39;}

	// end inline asm
	add.f32 	%f72, %f71, %f38;
	ld.global.f32 	%f39, [%rd45+-4];
	// begin inline asm
	{  cvt.rn.f16.f32 %rs43, %f39;}

	// end inline asm
	ld.global.f32 	%f40, [%rd17+-4];
	// begin inline asm
	{  cvt.rn.f16.f32 %rs44, %f40;}

	// end inline asm
	// begin inline asm
	{mul.f16 %rs45,%rs43,%rs44;
}
	// end inline asm
	// begin inline asm
	{  cvt.f32.f16 %f41, %rs45;}

	// end inline asm
	add.f32 	%f73, %f72, %f41;
	ld.global.f32 	%f42, [%rd45];
	// begin inline asm
	{  cvt.rn.f16.f32 %rs49, %f42;}

	// end inline asm
	ld.global.f32 	%f43, [%rd17];
	// begin inline asm
	{  cvt.rn.f16.f32 %rs50, %f43;}

	// end inline asm
	// begin inline asm
	{mul.f16 %rs51,%rs49,%rs50;
}
	// end inline asm
	// begin inline asm
	{  cvt.f32.f16 %f44, %rs51;}

	// end inline asm
	add.f32 	%f74, %f73, %f44;
	ld.global.f32 	%f45, [%rd45+4];
	// begin inline asm
	{  cvt.rn.f16.f32 %rs55, %f45;}

	// end inline asm
	ld.global.f32 	%f46, [%rd17+4];
	// begin inline asm
	{  cvt.rn.f16.f32 %rs56, %f46;}

	// end inline asm
	// begin inline asm
	{mul.f16 %rs57,%rs55,%rs56;
}
	// end inline asm
	// begin inline asm
	{  cvt.f32.f16 %f47, %rs57;}

	// end inline asm
	add.f32 	%f75, %f74, %f47;
	ld.global.f32 	%f48, [%rd45+8];
	// begin inline asm
	{  cvt.rn.f16.f32 %rs61, %f48;}

	// end inline asm
	ld.global.f32 	%f49, [%rd17+8];
	// begin inline asm
	{  cvt.rn.f16.f32 %rs62, %f49;}

	// end inline asm
	// begin inline asm
	{mul.f16 %rs63,%rs61,%rs62;
}
	// end inline asm
	// begin inline asm
	{  cvt.f32.f16 %f50, %rs63;}

	// end inline asm
	add.f32 	%f76, %f75, %f50;
	ld.global.f32 	%f51, [%rd45+12];
	// begin inline asm
	{  cvt.rn.f16.f32 %rs67, %f51;}

	// end inline asm
	ld.global.f32 	%f52, [%rd17+12];
	// begin inline asm
	{  cvt.rn.f16.f32 %rs68, %f52;}

	// end inline asm
	// begin inline asm
	{mul.f16 %rs69,%rs67,%rs68;
}
	// end inline asm
	// begin inline asm
	{  cvt.f32.f16 %f53, %rs69;}

	// end inline asm
	add.f32 	%f77, %f76, %f53;
	ld.global.f32 	%f54, [%rd45+16];
	// begin inline asm
	{  cvt.rn.f16.f32 %rs73, %f54;}

	// end inline asm
	ld.global.f32 	%f55, [%rd17+16];
	// begin inline asm
	{  cvt.rn.f16.f32 %rs74, %f55;}

	// end inline asm
	// begin inline asm
	{mul.f16 %rs75,%rs73,%rs74;
}
	// end inline asm
	// begin inline asm
	{  cvt.f32.f16 %f56, %rs75;}

	// end inline asm
	add.f32 	%f78, %f77, %f56;
	ld.global.f32 	%f57, [%rd45+20];
	// begin inline asm
	{  cvt.rn.f16.f32 %rs79, %f57;}

	// end inline asm
	ld.global.f32 	%f58, [%rd17+20];
	// begin inline asm
	{  cvt.rn.f16.f32 %rs80, %f58;}

	// end inline asm
	// begin inline asm
	{mul.f16 %rs81,%rs79,%rs80;
}
	// end inline asm
	// begin inline asm
	{  cvt.f32.f16 %f59, %rs81;}

	// end inline asm
	add.f32 	%f79, %f78, %f59;
	ld.global.f32 	%f60, [%rd45+24];
	// begin inline asm
	{  cvt.rn.f16.f32 %rs85, %f60;}

	// end inline asm
	ld.global.f32 	%f61, [%rd17+24];
	// begin inline asm
	{  cvt.rn.f16.f32 %rs86, %f61;}

	// end inline asm
	// begin inline asm
	{mul.f16 %rs87,%rs85,%rs86;
}
	// end inline asm
	// begin inline asm
	{  cvt.f32.f16 %f62, %rs87;}

	// end inline asm
	add.f32 	%f80, %f79, %f62;
	ld.global.f32 	%f63, [%rd45+28];
	// begin inline asm
	{  cvt.rn.f16.f32 %rs91, %f63;}

	// end inline asm
	ld.global.f32 	%f64, [%rd17+28];
	// begin inline asm
	{  cvt.rn.f16.f32 %rs92, %f64;}

	// end inline asm
	// begin inline asm
	{mul.f16 %rs93,%rs91,%rs92;
}
	// end inline asm
	// begin inline asm
	{  cvt.f32.f16 %f65, %rs93;}

	// end inline asm
	add.f32 	%f158, %f80, %f65;
	add.s32 	%r44, %r44, 16;
	add.s64 	%rd45, %rd45, 64;
	add.s32 	%r43, %r43, 16;
	setp.ne.s32 	%p6, %r44, 0;
	@%p6 bra 	$L__BB0_4;
$L__BB0_5:
	setp.eq.s32 	%p7, %r5, 0;
	@%p7 bra 	$L__BB0_14;
	and.b32  	%r13, %r25, 7;
	setp.lt.u32 	%p8, %r5, 8;
	@%p8 bra 	$L__BB0_8;
	add.s32 	%r35, %r46, %r3;
	mul.wide.u32 	%rd18, %r35, 4;
	add.s64 	%rd19, %rd2, %rd18;
	ld.global.f32 	%f82, [%rd19];
	// begin inline asm
	{  cvt.rn.f16.f32 %rs97, %f82;}

	// end inline asm
	add.s32 	%r36, %r46, %r4;
	mul.wide.s32 	%rd20, %r36, 4;
	add.s64 	%rd21, %rd1, %rd20;
	ld.global.f32 	%f83, [%rd21];
	// begin inline asm
	{  cvt.rn.f16.f32 %rs98, %f83;}

	// end inline asm
	// begin inline asm
	{mul.f16 %rs99,%rs97,%rs98;
}
	// end inline asm
	// begin inline asm
	{  cvt.f32.f16 %f84, %rs99;}

	// end inline asm
	add.f32 	%f106, %f158, %f84;
	cvt.u64.u32 	%rd22, %r3;
	cvt.u64.u32 	%rd23, %r46;
	add.s64 	%rd24, %rd23, %rd22;
	shl.b64 	%rd25, %rd24, 2;
	add.s64 	%rd26, %rd2, %rd25;
	ld.global.f32 	%f85, [%rd26+4];
	// begin inline asm
	{  cvt.rn.f16.f32 %rs103, %f85;}

	// end inline asm
	ld.global.f32 	%f86, [%rd21+4];
	// begin inline asm
	{  cvt.rn.f16.f32 %rs104, %f86;}

	// end inline asm
	// begin inline asm
	{mul.f16 %rs105,%rs103,%rs104;
}
	// end inline asm
	// begin inline asm
	{  cvt.f32.f16 %f87, %rs105;}

	// end inline asm
	add.f32 	%f107, %f106, %f87;
	ld.global.f32 	%f88, [%rd26+8];
	// begin inline asm
	{  cvt.rn.f16.f32 %rs109, %f88;}

	// end inline asm
	ld.global.f32 	%f89, [%rd21+8];
	// begin inline asm
	{  cvt.rn.f16.f32 %rs110, %f89;}

	// end inline asm
	// begin inline asm
	{mul.f16 %rs111,%rs109,%rs110;
}
	// end inline asm
	// begin inline asm
	{  cvt.f32.f16 %f90, %rs111;}

	// end inline asm
	add.f32 	%f108, %f107, %f90;
	ld.global.f32 	%f91, [%rd26+12];
	// begin inline asm
	{  cvt.rn.f16.f32 %rs115, %f91;}

	// end inline asm
	ld.global.f32 	%f92, [%rd21+12];
	// begin inline asm
	{  cvt.rn.f16.f32 %rs116, %f92;}

	// end inline asm
	// begin inline asm
	{mul.f16 %rs117,%rs115,%rs116;
}
	// end inline asm
	// begin inline asm
	{  cvt.f32.f16 %f93, %rs117;}

	// end inline asm
	add.f32 	%f109, %f108, %f93;
	ld.global.f32 	%f94, [%rd26+16];
	// begin inline asm
	{  cvt.rn.f16.f32 %rs121, %f94;}

	// end inline asm
	ld.global.f32 	%f95, [%rd21+16];
	// begin inline asm
	{  cvt.rn.f16.f32 %rs122, %f95;}

	// end inline asm
	// begin inline asm
	{mul.f16 %rs123,%rs121,%rs122;
}
	// end inline asm
	// begin inline asm
	{  cvt.f32.f16 %f96, %rs123;}

	// end inline asm
	add.f32 	%f110, %f109, %f96;
	ld.global.f32 	%f97, [%rd26+20];
	// begin inline asm
	{  cvt.rn.f16.f32 %rs127, %f97;}

	// end inline asm
	ld.global.f32 	%f98, [%rd21+20];
	// begin inline asm
	{  cvt.rn.f16.f32 %rs128, %f98;}

	// end inline asm
	// begin inline asm
	{mul.f16 %rs129,%rs127,%rs128;
}
	// end inline asm
	// begin inline asm
	{  cvt.f32.f16 %f99, %rs129;}

	// end inline asm
	add.f32 	%f111, %f110, %f99;
	ld.global.f32 	%f100, [%rd26+24];
	// begin inline asm
	{  cvt.rn.f16.f32 %rs133, %f100;}

	// end inline asm
	ld.global.f32 	%f101, [%rd21+24];
	// begin inline asm
	{  cvt.rn.f16.f32 %rs134, %f101;}

	// end inline asm
	// begin inline asm
	{mul.f16 %rs135,%rs133,%rs134;
}
	// end inline asm
	// begin inline asm
	{  cvt.f32.f16 %f102, %rs135;}

	// end inline asm
	add.f32 	%f112, %f111, %f102;
	ld.global.f32 	%f103, [%rd26+28];
	// begin inline asm
	{  cvt.rn.f16.f32 %rs139, %f103;}

	// end inline asm
	ld.global.f32 	%f104, [%rd21+28];
	// begin inline asm
	{  cvt.rn.f16.f32 %rs140, %f104;}

	// end inline asm
	// begin inline asm
	{mul.f16 %rs141,%rs139,%rs140;
}
	// end inline asm
	// begin inline asm
	{  cvt.f32.f16 %f105, %rs141;}

	// end inline asm
	add.f32 	%f158, %f112, %f105;
	add.s32 	%r46, %r46, 8;
$L__BB0_8:
	setp.eq.s32 	%p9, %r13, 0;
	@%p9 bra 	$L__BB0_14;
	and.b32  	%r16, %r25, 3;
	setp.lt.u32 	%p10, %r13, 4;
	@%p10 bra 	$L__BB0_11;
	add.s32 	%r37, %r46, %r3;
	mul.wide.u32 	%rd27, %r37, 4;
	add.s64 	%rd28, %rd2, %rd27;
	ld.global.f32 	%f114, [%rd28];
	// begin inline asm
	{  cvt.rn.f16.f32 %rs145, %f114;}

	// end inline asm
	add.s32 	%r38, %r46, %r4;
	mul.wide.s32 	%rd29, %r38, 4;
	add.s64 	%rd30, %rd1, %rd29;
	ld.global.f32 	%f115, [%rd30];
	// begin inline asm
	{  cvt.rn.f16.f32 %rs146, %f115;}

	// end inline asm
	// begin inline asm
	{mul.f16 %rs147,%rs145,%rs146;
}
	// end inline asm
	// begin inline asm
	{  cvt.f32.f16 %f116, %rs147;}

	// end inline asm
	add.f32 	%f126, %f158, %f116;
	cvt.u64.u32 	%rd31, %r3;
	cvt.u64.u32 	%rd32, %r46;
	add.s64 	%rd33, %rd32, %rd31;
	shl.b64 	%rd34, %rd33, 2;
	add.s64 	%rd35, %rd2, %rd34;
	ld.global.f32 	%f117, [%rd35+4];
	// begin inline asm
	{  cvt.rn.f16.f32 %rs151, %f117;}

	// end inline asm
	ld.global.f32 	%f118, [%rd30+4];
	// begin inline asm
	{  cvt.rn.f16.f32 %rs152, %f118;}

	// end inline asm
	// begin inline asm
	{mul.f16 %rs153,%rs151,%rs152;
}
	// end inline asm
	// begin inline asm
	{  cvt.f32.f16 %f119, %rs153;}

	// end inline asm
	add.f32 	%f127, %f126, %f119;
	ld.global.f32 	%f120, [%rd35+8];
	// begin inline asm
	{  cvt.rn.f16.f32 %rs157, %f120;}

	// end inline asm
	ld.global.f32 	%f121, [%rd30+8];
	// begin inline asm
	{  cvt.rn.f16.f32 %rs158, %f121;}

	// end inline asm
	// begin inline asm
	{mul.f16 %rs159,%rs157,%rs158;
}
	// end inline asm
	// begin inline asm
	{  cvt.f32.f16 %f122, %rs159;}

	// end inline asm
	add.f32 	%f128, %f127, %f122;
	ld.global.f32 	%f123, [%rd35+12];
	// begin inline asm
	{  cvt.rn.f16.f32 %rs163, %f123;}

	// end inline asm
	ld.global.f32 	%f124, [%rd30+12];
	// begin inline asm
	{  cvt.rn.f16.f32 %rs164, %f124;}

	// end inline asm
	// begin inline asm
	{mul.f16 %rs165,%rs163,%rs164;
}
	// end inline asm
	// begin inline asm
	{  cvt.f32.f16 %f125, %rs165;}

	// end inline asm
	add.f32 	%f158, %f128, %f125;
	add.s32 	%r46, %r46, 4;
$L__BB0_11:
	setp.eq.s32 	%p11, %r16, 0;
	@%p11 bra 	$L__BB0_14;
	add.s32 	%r49, %r46, %r4;
	add.s32 	%r39, %r46, %r3;
	mul.wide.u32 	%rd36, %r39, 4;
	add.s64 	%rd46, %rd2, %rd36;
	neg.s32 	%r48, %r16;
$L__BB0_13:
	.pragma "nounroll";
	mul.wide.s32 	%rd37, %r49, 4;
	add.s64 	%rd38, %rd1, %rd37;
	ld.global.f32 	%f129, [%rd46];
	// begin inline asm
	{  cvt.rn.f16.f32 %rs169, %f129;}

	// end inline asm
	ld.global.f32 	%f130, [%rd38];
	// begin inline asm
	{  cvt.rn.f16.f32 %rs170, %f130;}

	// end inline asm
	// begin inline asm
	{mul.f16 %rs171,%rs169,%rs170;
}
	// end inline asm
	// begin inline asm
	{  cvt.f32.f16 %f131, %rs171;}

	// end inline asm
	add.f32 	%f158, %f158, %f131;
	add.s32 	%r49, %r49, 1;
	add.s64 	%rd46, %rd46, 4;
	add.s32 	%r48, %r48, 1;
	setp.ne.s32 	%p12, %r48, 0;
	@%p12 bra 	$L__BB0_13;
$L__BB0_14:
	cvta.to.global.u64 	%rd39, %rd10;
	mul.wide.s32 	%rd40, %r2, 4;
	add.s64 	%rd41, %rd39, %rd40;
	ld.global.f32 	%f132, [%rd41];
	add.f32 	%f133, %f158, %f132;
	cvt.rn.f32.s32 	%f134, %r2;
	cvt.rn.f32.s32 	%f135, %r26;
	div.rn.f32 	%f136, %f134, %f135;
	fma.rn.f32 	%f137, %f136, 0f3BBB989D, 0f3F000000;
	cvt.sat.f32.f32 	%f138, %f137;
	mov.f32 	%f139, 0f4B400001;
	mov.f32 	%f140, 0f437C0000;
	fma.rm.f32 	%f141, %f138, %f140, %f139;
	add.f32 	%f142, %f141, 0fCB40007F;
	neg.f32 	%f143, %f142;
	fma.rn.f32 	%f144, %f136, 0f3FB8AA3B, %f143;
	fma.rn.f32 	%f145, %f136, 0f32A57060, %f144;
	mov.b32 	%r40, %f141;
	shl.b32 	%r41, %r40, 23;
	mov.b32 	%f146, %r41;
	ex2.approx.ftz.f32 	%f147, %f145;
	mul.f32 	%f148, %f147, %f146;
	mul.f32 	%f149, %f133, %f148;
	mad.lo.s32 	%r42, %r26, %r1, %r2;
	cvta.to.global.u64 	%rd42, %rd11;
	mul.wide.s32 	%rd43, %r42, 4;
	add.s64 	%rd44, %rd42, %rd43;
	st.global.f32 	[%rd44], %f149;
$L__BB0_15:
	ret;

}


// ===== COMPILED SASS (sm_100) =====

	.target	sm_100

	.elftype	@"ET_EXEC"


//--------------------- .note.nv.tkinfo           --------------------------
	.section	.note.nv.tkinfo,"",@"SHT_NOTE"
	.sectionflags	@"SHF_NOTE_NV_TKINFO"
	.tkinfo
        /*0018*/ 	.word	0x00000002
        /*0030*/ 	.string	""
        /*0030*/ 	.string	"ptxas"
        /*0030*/ 	.string	"Cuda compilation tools, release 13.0, V13.0.88"
        /*0030*/ 	.string	"Build cuda_13.0.r13.0/compiler.36424714_0"
        /*0030*/ 	.string	"-arch sm_100 -m 64 "



//--------------------- .note.nv.cuinfo           --------------------------
	.section	.note.nv.cuinfo,"",@"SHT_NOTE"
	.sectionflags	@"SHF_NOTE_NV_CUINFO"
        /*0018*/ 	.short	0x0002
        /*001a*/ 	.short	0x0064
        /*001c*/ 	.short	0x0082
	.zero		2


//--------------------- .nv.info                  --------------------------
	.section	.nv.info,"",@"SHT_CUDA_INFO"
	.align	4


	//----- nvinfo : EIATTR_REGCOUNT
	.align		4
        /*0000*/ 	.byte	0x04, 0x2f
        /*0002*/ 	.short	(.L_1 - .L_0)
	.align		4
.L_0:
        /*0004*/ 	.word	index@(_Z27logspace_linear_fp16_kernelPKfS0_S0_Pfiii)
        /*0008*/ 	.word	0x0000001e


	//----- nvinfo : EIATTR_FRAME_SIZE
	.align		4
.L_1:
        /*000c*/ 	.byte	0x04, 0x11
        /*000e*/ 	.short	(.L_3 - .L_2)
	.align		4
.L_2:
        /*0010*/ 	.word	index@($__internal_0_$__cuda_sm3x_div_rn_noftz_f32_slowpath)
        /*0014*/ 	.word	0x00000000


	//----- nvinfo : EIATTR_FRAME_SIZE
	.align		4
.L_3:
        /*0018*/ 	.byte	0x04, 0x11
        /*001a*/ 	.short	(.L_5 - .L_4)
	.align		4
.L_4:
        /*001c*/ 	.word	index@(_Z27logspace_linear_fp16_kernelPKfS0_S0_Pfiii)
        /*0020*/ 	.word	0x00000000


	//----- nvinfo : EIATTR_MIN_STACK_SIZE
	.align		4
.L_5:
        /*0024*/ 	.byte	0x04, 0x12
        /*0026*/ 	.short	(.L_7 - .L_6)
	.align		4
.L_6:
        /*0028*/ 	.word	index@(_Z27logspace_linear_fp16_kernelPKfS0_S0_Pfiii)
        /*002c*/ 	.word	0x00000000
.L_7:


//--------------------- .nv.compat                --------------------------
	.section	.nv.compat,"",@"SHT_CUDA_COMPAT_INFO"
	.align	4
        /*0000*/ 	.byte	0x02, 0x09, 0x00, 0x00, 0x02, 0x02, 0x01, 0x00, 0x02, 0x05, 0x05, 0x00, 0x03, 0x07, 0x01, 0x01
        /*0010*/ 	.byte	0x02, 0x03, 0x00, 0x00, 0x02, 0x06, 0x01, 0x00, 0x04, 0x0b, 0x08, 0x00, 0x01, 0x00, 0x00, 0x00
        /*0020*/ 	.byte	0x00, 0x00, 0x00, 0x00


//--------------------- .nv.info._Z27logspace_linear_fp16_kernelPKfS0_S0_Pfiii --------------------------
	.section	.nv.info._Z27logspace_linear_fp16_kernelPKfS0_S0_Pfiii,"",@"SHT_CUDA_INFO"
	.sectionflags	@""
	.align	4


	//----- nvinfo : EIATTR_CUDA_API_VERSION
	.align		4
        /*0000*/ 	.byte	0x04, 0x37
        /*0002*/ 	.short	(.L_9 - .L_8)
.L_8:
        /*0004*/ 	.word	0x00000082


	//----- nvinfo : EIATTR_KPARAM_INFO
	.align		4
.L_9:
        /*0008*/ 	.byte	0x04, 0x17
        /*000a*/ 	.short	(.L_11 - .L_10)
.L_10:
        /*000c*/ 	.word	0x00000000
        /*0010*/ 	.short	0x0006
        /*0012*/ 	.short	0x0028
        /*0014*/ 	.byte	0x00, 0xf0, 0x11, 0x00


	//----- nvinfo : EIATTR_KPARAM_INFO
	.align		4
.L_11:
        /*0018*/ 	.byte	0x04, 0x17
        /*001a*/ 	.short	(.L_13 - .L_12)
.L_12:
        /*001c*/ 	.word	0x00000000
        /*0020*/ 	.short	0x0005
        /*0022*/ 	.short	0x0024
        /*0024*/ 	.byte	0x00, 0xf0, 0x11, 0x00


	//----- nvinfo : EIATTR_KPARAM_INFO
	.align		4
.L_13:
        /*0028*/ 	.byte	0x04, 0x17
        /*002a*/ 	.short	(.L_15 - .L_14)
.L_14:
        /*002c*/ 	.word	0x00000000
        /*0030*/ 	.short	0x0004
        /*0032*/ 	.short	0x0020
        /*0034*/ 	.byte	0x00, 0xf0, 0x11, 0x00


	//----- nvinfo : EIATTR_KPARAM_INFO
	.align		4
.L_15:
        /*0038*/ 	.byte	0x04, 0x17
        /*003a*/ 	.short	(.L_17 - .L_16)
.L_16:
        /*003c*/ 	.word	0x00000000
        /*0040*/ 	.short	0x0003
        /*0042*/ 	.short	0x0018
        /*0044*/ 	.byte	0x00, 0xf5, 0x21, 0x00


	//----- nvinfo : EIATTR_KPARAM_INFO
	.align		4
.L_17:
        /*0048*/ 	.byte	0x04, 0x17
        /*004a*/ 	.short	(.L_19 - .L_18)
.L_18:
        /*004c*/ 	.word	0x00000000
        /*0050*/ 	.short	0x0002
        /*0052*/ 	.short	0x0010
        /*0054*/ 	.byte	0x00, 0xf5, 0x21, 0x00


	//----- nvinfo : EIATTR_KPARAM_INFO
	.align		4
.L_19:
        /*0058*/ 	.byte	0x04, 0x17
        /*005a*/ 	.short	(.L_21 - .L_20)
.L_20:
        /*005c*/ 	.word	0x00000000
        /*0060*/ 	.short	0x0001
        /*0062*/ 	.short	0x0008
        /*0064*/ 	.byte	0x00, 0xf5, 0x21, 0x00


	//----- nvinfo : EIATTR_KPARAM_INFO
	.align		4
.L_21:
        /*0068*/ 	.byte	0x04, 0x17
        /*006a*/ 	.short	(.L_23 - .L_22)
.L_22:
        /*006c*/ 	.word	0x00000000
        /*0070*/ 	.short	0x0000
        /*0072*/ 	.short	0x0000
        /*0074*/ 	.byte	0x00, 0xf5, 0x21, 0x00


	//----- nvinfo : EIATTR_SPARSE_MMA_MASK
	.align		4
.L_23:
        /*0078*/ 	.byte	0x03, 0x50
        /*007a*/ 	.short	0x0000


	//----- nvinfo : EIATTR_MAXREG_COUNT
	.align		4
        /*007c*/ 	.byte	0x03, 0x1b
        /*007e*/ 	.short	0x00ff


	//----- nvinfo : EIATTR_MERCURY_ISA_VERSION
	.align		4
        /*0080*/ 	.byte	0x03, 0x5f
        /*0082*/ 	.short	0x0101


	//----- nvinfo : EIATTR_VRC_CTA_INIT_COUNT
	.align		4
        /*0084*/ 	.byte	0x02, 0x4a
	.zero		1
	.zero		1


	//----- nvinfo : EIATTR_EXIT_INSTR_OFFSETS
	.align		4
        /*0088*/ 	.byte	0x04, 0x1c
        /*008a*/ 	.short	(.L_25 - .L_24)


	//   ....[0]....
.L_24:
        /*008c*/ 	.word	0x000000d0


	//   ....[1]....
        /*0090*/ 	.word	0x00001320


	//----- nvinfo : EIATTR_CRS_STACK_SIZE
	.align		4
.L_25:
        /*0094*/ 	.byte	0x04, 0x1e
        /*0096*/ 	.short	(.L_27 - .L_26)
.L_26:
        /*0098*/ 	.word	0x00000000


	//----- nvinfo : EIATTR_CBANK_PARAM_SIZE
	.align		4
.L_27:
        /*009c*/ 	.byte	0x03, 0x19
        /*009e*/ 	.short	0x002c


	//----- nvinfo : EIATTR_PARAM_CBANK
	.align		4
        /*00a0*/ 	.byte	0x04, 0x0a
        /*00a2*/ 	.short	(.L_29 - .L_28)
	.align		4
.L_28:
        /*00a4*/ 	.word	index@(.nv.constant0._Z27logspace_linear_fp16_kernelPKfS0_S0_Pfiii)
        /*00a8*/ 	.short	0x0380
        /*00aa*/ 	.short	0x002c


	//----- nvinfo : EIATTR_SW_WAR
	.align		4
.L_29:
        /*00ac*/ 	.byte	0x04, 0x36
        /*00ae*/ 	.short	(.L_31 - .L_30)
.L_30:
        /*00b0*/ 	.word	0x00000008
.L_31:


//--------------------- .nv.callgraph             --------------------------
	.section	.nv.callgraph,"",@"SHT_CUDA_CALLGRAPH"
	.align	4
	.sectionentsize	8
	.align		4
        /*0000*/ 	.word	0x00000000
	.align		4
        /*0004*/ 	.word	0xffffffff
	.align		4
        /*0008*/ 	.word	0x00000000
	.align		4
        /*000c*/ 	.word	0xfffffffe
	.align		4
        /*0010*/ 	.word	0x00000000
	.align		4
        /*0014*/ 	.word	0xfffffffd
	.align		4
        /*0018*/ 	.word	0x00000000
	.align		4
        /*001c*/ 	.word	0xfffffffc


//--------------------- .text._Z27logspace_linear_fp16_kernelPKfS0_S0_Pfiii --------------------------
	.section	.text._Z27logspace_linear_fp16_kernelPKfS0_S0_Pfiii,"ax",@progbits
	.align	128
        .global         _Z27logspace_linear_fp16_kernelPKfS0_S0_Pfiii
        .type           _Z27logspace_linear_fp16_kernelPKfS0_S0_Pfiii,@function
        .size           _Z27logspace_linear_fp16_kernelPKfS0_S0_Pfiii,(.L_x_20 - _Z27logspace_linear_fp16_kernelPKfS0_S0_Pfiii)
        .other          _Z27logspace_linear_fp16_kernelPKfS0_S0_Pfiii,@"STO_CUDA_ENTRY STV_DEFAULT"
_Z27logspace_linear_fp16_kernelPKfS0_S0_Pfiii:
.text._Z27logspace_linear_fp16_kernelPKfS0_S0_Pfiii:
[----:B------:R-:W-:Y:S01]  /*0000*/  LDC R1, c[0x0][0x37c] ;  /* 0x0000df00ff017b82 */ /* 0x000fe20000000800 */
[----:B------:R-:W0:Y:S07]  /*0010*/  S2R R0, SR_TID.X ;  /* 0x0000000000007919 */ /* 0x000e2e0000002100 */
[----:B------:R-:W1:Y:S01]  /*0020*/  LDC R6, c[0x0][0x364] ;  /* 0x0000d900ff067b82 */ /* 0x000e620000000800 */
[----:B------:R-:W2:Y:S01]  /*0030*/  LDCU UR11, c[0x0][0x3a8] ;  /* 0x00007500ff0b77ac */ /* 0x000ea20008000800 */
[----:B------:R-:W1:Y:S01]  /*0040*/  S2R R3, SR_TID.Y ;  /* 0x0000000000037919 */ /* 0x000e620000002200 */
[----:B------:R-:W3:Y:S05]  /*0050*/  LDCU UR6, c[0x0][0x3a0] ;  /* 0x00007400ff0677ac */ /* 0x000eea0008000800 */
[----:B------:R-:W0:Y:S08]  /*0060*/  S2UR UR5, SR_CTAID.X ;  /* 0x00000000000579c3 */ /* 0x000e300000002500 */
[----:B------:R-:W0:Y:S08]  /*0070*/  LDC R7, c[0x0][0x360] ;  /* 0x0000d800ff077b82 */ /* 0x000e300000000800 */
[----:B------:R-:W1:Y:S01]  /*0080*/  S2UR UR4, SR_CTAID.Y ;  /* 0x00000000000479c3 */ /* 0x000e620000002600 */
[----:B0-----:R-:W-:-:S05]  /*0090*/  IMAD R7, R7, UR5, R0 ;  /* 0x0000000507077c24 */ /* 0x001fca000f8e0200 */
[----:B--2---:R-:W-:Y:S01]  /*00a0*/  ISETP.GE.AND P0, PT, R7, UR11, PT ;  /* 0x0000000b07007c0c */ /* 0x004fe2000bf06270 */
[----:B-1----:R-:W-:-:S05]  /*00b0*/  IMAD R6, R6, UR4, R3 ;  /* 0x0000000406067c24 */ /* 0x002fca000f8e0203 */
[----:B---3--:R-:W-:-:S13]  /*00c0*/  ISETP.GE.OR P0, PT, R6, UR6, P0 ;  /* 0x0000000606007c0c */ /* 0x008fda0008706670 */
[----:B------:R-:W-:Y:S05]  /*00d0*/  @P0 EXIT ;  /* 0x000000000000094d */ /* 0x000fea0003800000 */
[----:B------:R-:W0:Y:S01]  /*00e0*/  LDCU UR7, c[0x0][0x3a4] ;  /* 0x00007480ff0777ac */ /* 0x000e220008000800 */
[----:B------:R-:W-:Y:S01]  /*00f0*/  HFMA2 R14, -RZ, RZ, 0, 0 ;  /* 0x00000000ff0e7431 */ /* 0x000fe200000001ff */
[----:B------:R-:W1:Y:S01]  /*0100*/  LDCU.64 UR12, c[0x0][0x358] ;  /* 0x00006b00ff0c77ac */ /* 0x000e620008000a00 */
[----:B0-----:R-:W-:-:S09]  /*0110*/  UISETP.GE.AND UP0, UPT, UR7, 0x1, UPT ;  /* 0x000000010700788c */ /* 0x001fd2000bf06270 */
[----:B-1----:R-:W-:Y:S05]  /*0120*/  BRA.U !UP0, `(.L_x_0) ;  /* 0x0000000d08f07547 */ /* 0x002fea000b800000 */
[----:B------:R-:W-:Y:S02]  /*0130*/  UISETP.GE.U32.AND UP1, UPT, UR7, 0x10, UPT ;  /* 0x000000100700788c */ /* 0x000fe4000bf26070 */
[----:B------:R-:W-:Y:S01]  /*0140*/  IMAD R8, R6, UR7, RZ ;  /* 0x0000000706087c24 */ /* 0x000fe2000f8e02ff */
[----:B------:R-:W-:Y:S02]  /*0150*/  ULOP3.LUT UR10, UR7, 0xf, URZ, 0xc0, !UPT ;  /* 0x0000000f070a7892 */ /* 0x000fe4000f8ec0ff */
[----:B------:R-:W-:Y:S01]  /*0160*/  IMAD R0, R7, UR7, RZ ;  /* 0x0000000707007c24 */ /* 0x000fe2000f8e02ff */
[----:B------:R-:W-:Y:S01]  /*0170*/  MOV R14, RZ ;  /* 0x000000ff000e7202 */ /* 0x000fe20000000f00 */
[----:B------:R-:W-:Y:S01]  /*0180*/  UMOV UR4, URZ ;  /* 0x000000ff00047c82 */ /* 0x000fe20008000000 */
[----:B------:R-:W-:Y:S01]  /*0190*/  UISETP.NE.AND UP0, UPT, UR10, URZ, UPT ;  /* 0x000000ff0a00728c */ /* 0x000fe2000bf05270 */
[----:B------:R-:W-:Y:S10]  /*01a0*/  BRA.U !UP1, `(.L_x_1) ;  /* 0x0000000509d07547 */ /* 0x000ff4000b800000 */
[----:B------:R-:W0:Y:S01]  /*01b0*/  LDC.64 R2, c[0x0][0x380] ;  /* 0x0000e000ff027b82 */ /* 0x000e220000000a00 */
[----:B------:R-:W1:Y:S01]  /*01c0*/  LDCU.64 UR8, c[0x0][0x388] ;  /* 0x00007100ff0877ac */ /* 0x000e620008000a00 */
[----:B------:R-:W-:Y:S02]  /*01d0*/  MOV R14, RZ ;  /* 0x000000ff000e7202 */ /* 0x000fe40000000f00 */
[----:B------:R-:W-:Y:S01]  /*01e0*/  MOV R9, R0 ;  /* 0x0000000000097202 */ /* 0x000fe20000000f00 */
[----:B------:R-:W-:Y:S02]  /*01f0*/  ULOP3.LUT UR4, UR7, 0x7ffffff0, URZ, 0xc0, !UPT ;  /* 0x7ffffff007047892 */ /* 0x000fe4000f8ec0ff */
[----:B-1----:R-:W-:Y:S02]  /*0200*/  UIADD3 UR5, UP1, UPT, UR8, 0x20, URZ ;  /* 0x0000002008057890 */ /* 0x002fe4000ff3e0ff */
[----:B------:R-:W-:Y:S02]  /*0210*/  UIADD3 UR8, UPT, UPT, -UR4, URZ, URZ ;  /* 0x000000ff04087290 */ /* 0x000fe4000fffe1ff */
[----:B------:R-:W-:Y:S01]  /*0220*/  UIADD3.X UR6, UPT, UPT, URZ, UR9, URZ, UP1, !UPT ;  /* 0x00000009ff067290 */ /* 0x000fe20008ffe4ff */
[----:B0-----:R-:W-:-:S03]  /*0230*/  IMAD.WIDE.U32 R2, R8, 0x4, R2 ;  /* 0x0000000408027825 */ /* 0x001fc600078e0002 */
[----:B------:R-:W-:-:S04]  /*0240*/  IADD3 R2, P0, PT, R2, 0x20, RZ ;  /* 0x0000002002027810 */ /* 0x000fc80007f1e0ff */
[----:B------:R-:W-:-:S09]  /*0250*/  IADD3.X R3, PT, PT, RZ, R3, RZ, P0, !PT ;  /* 0x00000003ff037210 */ /* 0x000fd200007fe4ff */
.L_x_2:
[----:B------:R-:W-:Y:S01]  /*0260*/  MOV R4, UR5 ;  /* 0x0000000500047c02 */ /* 0x000fe20008000f00 */
[----:B------:R-:W2:Y:S01]  /*0270*/  LDG.E R23, desc[UR12][R2.64+-0x20] ;  /* 0xffffe00c02177981 */ /* 0x000ea2000c1e1900 */
[----:B------:R-:W-:-:S03]  /*0280*/  MOV R5, UR6 ;  /* 0x0000000600057c02 */ /* 0x000fc60008000f00 */
[----:B------:R-:W3:Y:S01]  /*0290*/  LDG.E R25, desc[UR12][R2.64+-0x1c] ;  /* 0xffffe40c02197981 */ /* 0x000ee2000c1e1900 */
[----:B------:R-:W-:-:S03]  /*02a0*/  IMAD.WIDE R4, R9, 0x4, R4 ;  /* 0x0000000409047825 */ /* 0x000fc600078e0204 */
[----:B------:R-:W4:Y:S04]  /*02b0*/  LDG.E R21, desc[UR12][R2.64+-0x18] ;  /* 0xffffe80c02157981 */ /* 0x000f28000c1e1900 */
[----:B------:R-:W2:Y:S04]  /*02c0*/  LDG.E R24, desc[UR12][R4.64+-0x20] ;  /* 0xffffe00c04187981 */ /* 0x000ea8000c1e1900 */
[----:B------:R-:W3:Y:S04]  /*02d0*/  LDG.E R26, desc[UR12][R4.64+-0x1c] ;  /* 0xffffe40c041a7981 */ /* 0x000ee8000c1e1900 */
[----:B------:R-:W4:Y:S04]  /*02e0*/  LDG.E R22, desc[UR12][R4.64+-0x18] ;  /* 0xffffe80c04167981 */ /* 0x000f28000c1e1900 */
[----:B------:R-:W5:Y:S04]  /*02f0*/  LDG.E R20, desc[UR12][R2.64+-0x14] ;  /* 0xffffec0c02147981 */ /* 0x000f68000c1e1900 */
        /* <DEDUP_REMOVED lines=9> */
[----:B------:R-:W5:Y:S01]  /*0390*/  LDG.E R27, desc[UR12][R2.64+0x10] ;  /* 0x0000100c021b7981 */ /* 0x000f62000c1e1900 */
[----:B--2---:R-:W-:-:S03]  /*03a0*/  F2FP.F16.F32.PACK_AB R23, R24, R23 ;  /* 0x000000171817723e */ /* 0x004fc600000000ff */
[----:B------:R-:W2:Y:S01]  /*03b0*/  LDG.E R24, desc[UR12][R2.64] ;  /* 0x0000000c02187981 */ /* 0x000ea2000c1e1900 */
[----:B---3--:R-:W-:Y:S01]  /*03c0*/  F2FP.F16.F32.PACK_AB R25, R26, R25 ;  /* 0x000000191a19723e */ /* 0x008fe200000000ff */
[----:B------:R-:W-:Y:S02]  /*03d0*/  HMUL2 R23, R23.H0_H0, R23.H1_H1 ;  /* 0x3000001717177232 */ /* 0x000fe40000000800 */
[----:B------:R-:W3:Y:S01]  /*03e0*/  LDG.E R26, desc[UR12][R4.64+0x1c] ;  /* 0x00001c0c041a7981 */ /* 0x000ee2000c1e1900 */
[----:B----4-:R-:W-:Y:S01]  /*03f0*/  F2FP.F16.F32.PACK_AB R21, R22, R21 ;  /* 0x000000151615723e */ /* 0x010fe200000000ff */
[----:B------:R-:W-:Y:S02]  /*0400*/  HMUL2 R25, R25.H0_H0, R25.H1_H1 ;  /* 0x3000001919197232 */ /* 0x000fe40000000800 */
[----:B------:R-:W-:Y:S01]  /*0410*/  HADD2.F32 R23, -RZ, R23.H0_H0 ;  /* 0x20000017ff177230 */ /* 0x000fe20000004100 */
[----:B------:R-:W4:Y:S01]  /*0420*/  LDG.E R22, desc[UR12][R2.64+0x8] ;  /* 0x0000080c02167981 */ /* 0x000f22000c1e1900 */
[----:B------:R-:W-:-:S03]  /*0430*/  HMUL2 R21, R21.H0_H0, R21.H1_H1 ;  /* 0x3000001515157232 */ /* 0x000fc60000000800 */
[----:B------:R-:W-:Y:S01]  /*0440*/  FADD R23, R23, R14 ;  /* 0x0000000e17177221 */ /* 0x000fe20000000000 */
[----:B-----5:R-:W-:Y:S01]  /*0450*/  F2FP.F16.F32.PACK_AB R15, R15, R20 ;  /* 0x000000140f0f723e */ /* 0x020fe200000000ff */
[----:B------:R-:W-:Y:S01]  /*0460*/  HADD2.F32 R14, -RZ, R25.H0_H0 ;  /* 0x20000019ff0e7230 */ /* 0x000fe20000004100 */
[----:B------:R-:W5:Y:S01]  /*0470*/  LDG.E R20, desc[UR12][R2.64+0xc] ;  /* 0x00000c0c02147981 */ /* 0x000f62000c1e1900 */
[----:B------:R-:W-:Y:S02]  /*0480*/  HADD2.F32 R21, -RZ, R21.H0_H0 ;  /* 0x20000015ff157230 */ /* 0x000fe40000004100 */
[----:B------:R-:W-:Y:S02]  /*0490*/  HMUL2 R15, R15.H0_H0, R15.H1_H1 ;  /* 0x3000000f0f0f7232 */ /* 0x000fe40000000800 */
[----:B------:R-:W-:Y:S01]  /*04a0*/  FADD R14, R23, R14 ;  /* 0x0000000e170e7221 */ /* 0x000fe20000000000 */
[----:B------:R-:W3:Y:S01]  /*04b0*/  LDG.E R25, desc[UR12][R2.64+0x4] ;  /* 0x0000040c02197981 */ /* 0x000ee2000c1e1900 */
[----:B------:R-:W-:-:S02]  /*04c0*/  F2FP.F16.F32.PACK_AB R16, R16, R19 ;  /* 0x000000131010723e */ /* 0x000fc400000000ff */
[----:B------:R-:W-:Y:S01]  /*04d0*/  FADD R14, R14, R21 ;  /* 0x000000150e0e7221 */ /* 0x000fe20000000000 */
[----:B------:R-:W-:Y:S01]  /*04e0*/  HADD2.F32 R19, -RZ, R15.H0_H0 ;  /* 0x2000000fff137230 */ /* 0x000fe20000004100 */
[----:B------:R-:W4:Y:S01]  /*04f0*/  LDG.E R21, desc[UR12][R4.64+0x8] ;  /* 0x0000080c04157981 */ /* 0x000f22000c1e1900 */
[----:B------:R-:W-:Y:S01]  /*0500*/  HMUL2 R16, R16.H0_H0, R16.H1_H1 ;  /* 0x3000001010107232 */ /* 0x000fe20000000800 */
[----:B------:R-:W-:Y:S02]  /*0510*/  F2FP.F16.F32.PACK_AB R17, R17, R18 ;  /* 0x000000121111723e */ /* 0x000fe400000000ff */
[----:B------:R-:W2:Y:S01]  /*0520*/  LDG.E R15, desc[UR12][R4.64] ;  /* 0x0000000c040f7981 */ /* 0x000ea2000c1e1900 */
[----:B------:R-:W-:Y:S01]  /*0530*/  FADD R19, R14, R19 ;  /* 0x000000130e137221 */ /* 0x000fe20000000000 */
[----:B------:R-:W-:Y:S02]  /*0540*/  HADD2.F32 R16, -RZ, R16.H0_H0 ;  /* 0x20000010ff107230 */ /* 0x000fe40000004100 */
[----:B------:R-:W3:Y:S01]  /*0550*/  LDG.E R14, desc[UR12][R4.64+0x4] ;  /* 0x0000040c040e7981 */ /* 0x000ee2000c1e1900 */
[----:B------:R-:W-:-:S02]  /*0560*/  HMUL2 R17, R17.H0_H0, R17.H1_H1 ;  /* 0x3000001111117232 */ /* 0x000fc40000000800 */
[----:B------:R-:W-:Y:S01]  /*0570*/  FADD R16, R19, R16 ;  /* 0x0000001013107221 */ /* 0x000fe20000000000 */
[----:B------:R-:W5:Y:S02]  /*0580*/  LDG.E R18, desc[UR12][R4.64+0x14] ;  /* 0x0000140c04127981 */ /* 0x000f64000c1e1900 */
[----:B------:R-:W-:Y:S02]  /*0590*/  HADD2.F32 R17, -RZ, R17.H0_H0 ;  /* 0x20000011ff117230 */ /* 0x000fe40000004100 */
[----:B------:R-:W5:Y:S03]  /*05a0*/  LDG.E R19, desc[UR12][R4.64+0xc] ;  /* 0x00000c0c04137981 */ /* 0x000f66000c1e1900 */
[----:B------:R-:W-:Y:S02]  /*05b0*/  FADD R23, R16, R17 ;  /* 0x0000001110177221 */ /* 0x000fe40000000000 */
[----:B------:R-:W5:Y:S04]  /*05c0*/  LDG.E R16, desc[UR12][R4.64+0x10] ;  /* 0x0000100c04107981 */ /* 0x000f68000c1e1900 */
[----:B------:R0:W5:Y:S01]  /*05d0*/  LDG.E R17, desc[UR12][R4.64+0x18] ;  /* 0x0000180c04117981 */ /* 0x000162000c1e1900 */
[----:B------:R-:W-:-:S03]  /*05e0*/  F2FP.F16.F32.PACK_AB R12, R13, R12 ;  /* 0x0000000c0d0c723e */ /* 0x000fc600000000ff */
[----:B------:R-:W5:Y:S01]  /*05f0*/  LDG.E R13, desc[UR12][R2.64+0x1c] ;  /* 0x00001c0c020d7981 */ /* 0x000f62000c1e1900 */
[----:B0-----:R-:W-:-:S03]  /*0600*/  F2FP.F16.F32.PACK_AB R5, R11, R10 ;  /* 0x0000000a0b05723e */ /* 0x001fc600000000ff */
[----:B------:R-:W5:Y:S04]  /*0610*/  LDG.E R11, desc[UR12][R2.64+0x14] ;  /* 0x0000140c020b7981 */ /* 0x000f68000c1e1900 */
[----:B------:R0:W5:Y:S01]  /*0620*/  LDG.E R10, desc[UR12][R2.64+0x18] ;  /* 0x0000180c020a7981 */ /* 0x000162000c1e1900 */
[----:B------:R-:W-:Y:S01]  /*0630*/  HMUL2 R5, R5.H0_H0, R5.H1_H1 ;  /* 0x3000000505057232 */ /* 0x000fe20000000800 */
[----:B------:R-:W-:-:S04]  /*0640*/  UIADD3 UR8, UPT, UPT, UR8, 0x10, URZ ;  /* 0x0000001008087890 */ /* 0x000fc8000fffe0ff */
[----:B------:R-:W-:Y:S01]  /*0650*/  UISETP.NE.AND UP1, UPT, UR8, URZ, UPT ;  /* 0x000000ff0800728c */ /* 0x000fe2000bf25270 */
[----:B0-----:R-:W-:Y:S02]  /*0660*/  IADD3 R2, P0, PT, R2, 0x40, RZ ;  /* 0x0000004002027810 */ /* 0x001fe40007f1e0ff */
[----:B------:R-:W-:Y:S02]  /*0670*/  IADD3 R9, PT, PT, R9, 0x10, RZ ;  /* 0x0000001009097810 */ /* 0x000fe40007ffe0ff */
[----:B------:R-:W-:Y:S02]  /*0680*/  IADD3.X R3, PT, PT, RZ, R3, RZ, P0, !PT ;  /* 0x00000003ff037210 */ /* 0x000fe400007fe4ff */
[----:B--2---:R-:W-:Y:S01]  /*0690*/  F2FP.F16.F32.PACK_AB R24, R15, R24 ;  /* 0x000000180f18723e */ /* 0x004fe200000000ff */
[----:B------:R-:W-:Y:S02]  /*06a0*/  HMUL2 R15, R12.H0_H0, R12.H1_H1 ;  /* 0x3000000c0c0f7232 */ /* 0x000fe40000000800 */
[----:B------:R-:W-:Y:S01]  /*06b0*/  HADD2.F32 R12, -RZ, R5.H0_H0 ;  /* 0x20000005ff0c7230 */ /* 0x000fe20000004100 */
[----:B---3--:R-:W-:Y:S01]  /*06c0*/  F2FP.F16.F32.PACK_AB R14, R14, R25 ;  /* 0x000000190e0e723e */ /* 0x008fe200000000ff */
[----:B------:R-:W-:-:S02]  /*06d0*/  HMUL2 R24, R24.H0_H0, R24.H1_H1 ;  /* 0x3000001818187232 */ /* 0x000fc40000000800 */
[----:B------:R-:W-:Y:S02]  /*06e0*/  HADD2.F32 R15, -RZ, R15.H0_H0 ;  /* 0x2000000fff0f7230 */ /* 0x000fe40000004100 */
[----:B------:R-:W-:Y:S01]  /*06f0*/  FADD R12, R23, R12 ;  /* 0x0000000c170c7221 */ /* 0x000fe20000000000 */
[----:B----4-:R-:W-:Y:S01]  /*0700*/  F2FP.F16.F32.PACK_AB R21, R21, R22 ;  /* 0x000000161515723e */ /* 0x010fe200000000ff */
[----:B------:R-:W-:Y:S02]  /*0710*/  HMUL2 R14, R14.H0_H0, R14.H1_H1 ;  /* 0x3000000e0e0e7232 */ /* 0x000fe40000000800 */
[----:B------:R-:W-:Y:S02]  /*0720*/  HADD2.F32 R5, -RZ, R24.H0_H0 ;  /* 0x20000018ff057230 */ /* 0x000fe40000004100 */
[----:B------:R-:W-:Y:S01]  /*0730*/  FADD R12, R12, R15 ;  /* 0x0000000f0c0c7221 */ /* 0x000fe20000000000 */
[----:B-----5:R-:W-:Y:S01]  /*0740*/  F2FP.F16.F32.PACK_AB R19, R19, R20 ;  /* 0x000000141313723e */ /* 0x020fe200000000ff */
[----:B------:R-:W-:-:S02]  /*0750*/  HMUL2 R21, R21.H0_H0, R21.H1_H1 ;  /* 0x3000001515157232 */ /* 0x000fc40000000800 */
[----:B------:R-:W-:Y:S02]  /*0760*/  HADD2.F32 R14, -RZ, R14.H0_H0 ;  /* 0x2000000eff0e7230 */ /* 0x000fe40000004100 */
[----:B------:R-:W-:Y:S01]  /*0770*/  FADD R5, R12, R5 ;  /* 0x000000050c057221 */ /* 0x000fe20000000000 */
[----:B------:R-:W-:Y:S01]  /*0780*/  F2FP.F16.F32.PACK_AB R16, R16, R27 ;  /* 0x0000001b1010723e */ /* 0x000fe200000000ff */
[----:B------:R-:W-:Y:S02]  /*0790*/  HMUL2 R19, R19.H0_H0, R19.H1_H1 ;  /* 0x3000001313137232 */ /* 0x000fe40000000800 */
[----:B------:R-:W-:Y:S02]  /*07a0*/  HADD2.F32 R4, -RZ, R21.H0_H0 ;  /* 0x20000015ff047230 */ /* 0x000fe40000004100 */
[----:B------:R-:W-:Y:S01]  /*07b0*/  FADD R5, R5, R14 ;  /* 0x0000000e05057221 */ /* 0x000fe20000000000 */
[----:B------:R-:W-:Y:S02]  /*07c0*/  HMUL2 R16, R16.H0_H0, R16.H1_H1 ;  /* 0x3000001010107232 */ /* 0x000fe40000000800 */
[----:B------:R-:W-:-:S02]  /*07d0*/  HADD2.F32 R19, -RZ, R19.H0_H0 ;  /* 0x20000013ff137230 */ /* 0x000fc40000004100 */
[----:B------:R-:W-:Y:S01]  /*07e0*/  FADD R4, R5, R4 ;  /* 0x0000000405047221 */ /* 0x000fe20000000000 */
[----:B------:R-:W-:Y:S01]  /*07f0*/  F2FP.F16.F32.PACK_AB R13, R26, R13 ;  /* 0x0000000d1a0d723e */ /* 0x000fe200000000ff */
[----:B------:R-:W-:Y:S01]  /*0800*/  HADD2.F32 R5, -RZ, R16.H0_H0 ;  /* 0x20000010ff057230 */ /* 0x000fe20000004100 */
[----:B------:R-:W-:Y:S01]  /*0810*/  F2FP.F16.F32.PACK_AB R11, R18, R11 ;  /* 0x0000000b120b723e */ /* 0x000fe200000000ff */
[----:B------:R-:W-:Y:S01]  /*0820*/  FADD R4, R4, R19 ;  /* 0x0000001304047221 */ /* 0x000fe20000000000 */
[----:B------:R-:W-:-:S03]  /*0830*/  F2FP.F16.F32.PACK_AB R10, R17, R10 ;  /* 0x0000000a110a723e */ /* 0x000fc600000000ff */
[----:B------:R-:W-:Y:S02]  /*0840*/  HMUL2 R11, R11.H0_H0, R11.H1_H1 ;  /* 0x3000000b0b0b7232 */ /* 0x000fe40000000800 */
[----:B------:R-:W-:Y:S01]  /*0850*/  FADD R4, R4, R5 ;  /* 0x0000000504047221 */ /* 0x000fe20000000000 */
[----:B------:R-:W-:Y:S02]  /*0860*/  HMUL2 R10, R10.H0_H0, R10.H1_H1 ;  /* 0x3000000a0a0a7232 */ /* 0x000fe40000000800 */
[----:B------:R-:W-:Y:S02]  /*0870*/  HADD2.F32 R11, -RZ, R11.H0_H0 ;  /* 0x2000000bff0b7230 */ /* 0x000fe40000004100 */
[----:B------:R-:W-:Y:S02]  /*0880*/  HMUL2 R13, R13.H0_H0, R13.H1_H1 ;  /* 0x3000000d0d0d7232 */ /* 0x000fe40000000800 */
[----:B------:R-:W-:Y:S02]  /*0890*/  HADD2.F32 R5, -RZ, R10.H0_H0 ;  /* 0x2000000aff057230 */ /* 0x000fe40000004100 */
[----:B------:R-:W-:Y:S01]  /*08a0*/  FADD R4, R4, R11 ;  /* 0x0000000b04047221 */ /* 0x000fe20000000000 */
[----:B------:R-:W-:-:S03]  /*08b0*/  HADD2.F32 R13, -RZ, R13.H0_H0 ;  /* 0x2000000dff0d7230 */ /* 0x000fc60000004100 */
[----:B------:R-:W-:-:S04]  /*08c0*/  FADD R4, R4, R5 ;  /* 0x0000000504047221 */ /* 0x000fc80000000000 */
[----:B------:R-:W-:Y:S01]  /*08d0*/  FADD R14, R4, R13 ;  /* 0x0000000d040e7221 */ /* 0x000fe20000000000 */
[----:B------:R-:W-:Y:S06]  /*08e0*/  BRA.U UP1, `(.L_x_2) ;  /* 0xfffffff9015c7547 */ /* 0x000fec000b83ffff */
.L_x_1:
[----:B------:R-:W-:Y:S05]  /*08f0*/  BRA.U !UP0, `(.L_x_0) ;  /* 0x0000000508fc7547 */ /* 0x000fea000b800000 */
[----:B------:R-:W-:Y:S02]  /*0900*/  UISETP.GE.U32.AND UP0, UPT, UR10, 0x8, UPT ;  /* 0x000000080a00788c */ /* 0x000fe4000bf06070 */
[----:B------:R-:W-:-:S04]  /*0910*/  ULOP3.LUT UR6, UR7, 0x7, URZ, 0xc0, !UPT ;  /* 0x0000000707067892 */ /* 0x000fc8000f8ec0ff */
[----:B------:R-:W-:-:S03]  /*0920*/  UISETP.NE.AND UP1, UPT, UR6, URZ, UPT ;  /* 0x000000ff0600728c */ /* 0x000fc6000bf25270 */
[----:B------:R-:W-:Y:S08]  /*0930*/  BRA.U !UP0, `(.L_x_3) ;  /* 0x0000000108f07547 */ /* 0x000ff0000b800000 */
[----:B------:R-:W0:Y:S01]  /*0940*/  LDC.64 R10, c[0x0][0x380] ;  /* 0x0000e000ff0a7b82 */ /* 0x000e220000000a00 */
[----:B------:R-:W1:Y:S01]  /*0950*/  LDCU.64 UR8, c[0x0][0x380] ;  /* 0x00007000ff0877ac */ /* 0x000e620008000a00 */
[C---:B------:R-:W-:Y:S02]  /*0960*/  IADD3 R5, PT, PT, R8.reuse, UR4, RZ ;  /* 0x0000000408057c10 */ /* 0x040fe4000fffe0ff */
[----:B------:R-:W-:Y:S02]  /*0970*/  IADD3 R12, P0, PT, R8, UR4, RZ ;  /* 0x00000004080c7c10 */ /* 0x000fe4000ff1e0ff */
[----:B------:R-:W-:Y:S02]  /*0980*/  IADD3 R9, PT, PT, R0, UR4, RZ ;  /* 0x0000000400097c10 */ /* 0x000fe4000fffe0ff */
[----:B------:R-:W2:Y:S01]  /*0990*/  LDC.64 R2, c[0x0][0x388] ;  /* 0x0000e200ff027b82 */ /* 0x000ea20000000a00 */
[----:B0-----:R-:W-:Y:S01]  /*09a0*/  IMAD.WIDE.U32 R10, R5, 0x4, R10 ;  /* 0x00000004050a7825 */ /* 0x001fe200078e000a */
[----:B------:R-:W-:-:S02]  /*09b0*/  IADD3.X R5, PT, PT, RZ, RZ, RZ, P0, !PT ;  /* 0x000000ffff057210 */ /* 0x000fc400007fe4ff */
[C---:B-1----:R-:W-:Y:S02]  /*09c0*/  LEA R4, P0, R12.reuse, UR8, 0x2 ;  /* 0x000000080c047c11 */ /* 0x042fe4000f8010ff */
[----:B------:R-:W3:Y:S02]  /*09d0*/  LDG.E R19, desc[UR12][R10.64] ;  /* 0x0000000c0a137981 */ /* 0x000ee4000c1e1900 */
[----:B------:R-:W-:Y:S01]  /*09e0*/  LEA.HI.X R5, R12, UR9, R5, 0x2, P0 ;  /* 0x000000090c057c11 */ /* 0x000fe200080f1405 */
[----:B--2---:R-:W-:-:S04]  /*09f0*/  IMAD.WIDE R2, R9, 0x4, R2 ;  /* 0x0000000409027825 */ /* 0x004fc800078e0202 */
[----:B------:R-:W2:Y:S04]  /*0a00*/  LDG.E R21, desc[UR12][R4.64+0x4] ;  /* 0x0000040c04157981 */ /* 0x000ea8000c1e1900 */
[----:B------:R-:W3:Y:S04]  /*0a10*/  LDG.E R22, desc[UR12][R2.64] ;  /* 0x0000000c02167981 */ /* 0x000ee8000c1e1900 */
[----:B------:R-:W2:Y:S04]  /*0a20*/  LDG.E R24, desc[UR12][R2.64+0x4] ;  /* 0x0000040c02187981 */ /* 0x000ea8000c1e1900 */
[----:B------:R-:W4:Y:S04]  /*0a30*/  LDG.E R26, desc[UR12][R2.64+0x8] ;  /* 0x0000080c021a7981 */ /* 0x000f28000c1e1900 */
        /* <DEDUP_REMOVED lines=10> */
[----:B------:R0:W5:Y:S01]  /*0ae0*/  LDG.E R20, desc[UR12][R2.64+0x1c] ;  /* 0x00001c0c02147981 */ /* 0x000162000c1e1900 */
[----:B------:R-:W-:Y:S01]  /*0af0*/  UIADD3 UR4, UPT, UPT, UR4, 0x8, URZ ;  /* 0x0000000804047890 */ /* 0x000fe2000fffe0ff */
[----:B---3--:R-:W-:-:S02]  /*0b00*/  F2FP.F16.F32.PACK_AB R19, R22, R19 ;  /* 0x000000131613723e */ /* 0x008fc400000000ff */
[----:B--2---:R-:W-:-:S03]  /*0b10*/  F2FP.F16.F32.PACK_AB R21, R24, R21 ;  /* 0x000000151815723e */ /* 0x004fc600000000ff */
[----:B------:R-:W-:Y:S02]  /*0b20*/  HMUL2 R19, R19.H0_H0, R19.H1_H1 ;  /* 0x3000001313137232 */ /* 0x000fe40000000800 */
[----:B------:R-:W-:-:S03]  /*0b30*/  HMUL2 R21, R21.H0_H0, R21.H1_H1 ;  /* 0x3000001515157232 */ /* 0x000fc60000000800 */
[----:B------:R-:W-:Y:S01]  /*0b40*/  HADD2.F32 R19, -RZ, R19.H0_H0 ;  /* 0x20000013ff137230 */ /* 0x000fe20000004100 */
[----:B----4-:R-:W-:-:S04]  /*0b50*/  F2FP.F16.F32.PACK_AB R23, R26, R23 ;  /* 0x000000171a17723e */ /* 0x010fc800000000ff */
[----:B------:R-:W-:Y:S01]  /*0b60*/  FADD R19, R14, R19 ;  /* 0x000000130e137221 */ /* 0x000fe20000000000 */
[----:B------:R-:W-:Y:S01]  /*0b70*/  HMUL2 R23, R23.H0_H0, R23.H1_H1 ;  /* 0x3000001717177232 */ /* 0x000fe20000000800 */
[----:B-----5:R-:W-:Y:S01]  /*0b80*/  F2FP.F16.F32.PACK_AB R17, R17, R18 ;  /* 0x000000121111723e */ /* 0x020fe200000000ff */
[----:B------:R-:W-:-:S03]  /*0b90*/  HADD2.F32 R18, -RZ, R21.H0_H0 ;  /* 0x20000015ff127230 */ /* 0x000fc60000004100 */
[----:B------:R-:W-:Y:S02]  /*0ba0*/  HADD2.F32 R23, -RZ, R23.H0_H0 ;  /* 0x20000017ff177230 */ /* 0x000fe40000004100 */
[----:B------:R-:W-:Y:S01]  /*0bb0*/  HMUL2 R17, R17.H0_H0, R17.H1_H1 ;  /* 0x3000001111117232 */ /* 0x000fe20000000800 */
[----:B------:R-:W-:Y:S01]  /*0bc0*/  F2FP.F16.F32.PACK_AB R9, R9, R16 ;  /* 0x000000100909723e */ /* 0x000fe200000000ff */
[----:B------:R-:W-:-:S03]  /*0bd0*/  FADD R18, R19, R18 ;  /* 0x0000001213127221 */ /* 0x000fc60000000000 */
[----:B------:R-:W-:Y:S02]  /*0be0*/  HADD2.F32 R17, -RZ, R17.H0_H0 ;  /* 0x20000011ff117230 */ /* 0x000fe40000004100 */
[----:B------:R-:W-:Y:S01]  /*0bf0*/  HMUL2 R9, R9.H0_H0, R9.H1_H1 ;  /* 0x3000000909097232 */ /* 0x000fe20000000800 */
[----:B------:R-:W-:Y:S01]  /*0c00*/  F2FP.F16.F32.PACK_AB R12, R12, R13 ;  /* 0x0000000d0c0c723e */ /* 0x000fe200000000ff */
[----:B------:R-:W-:-:S03]  /*0c10*/  FADD R18, R18, R23 ;  /* 0x0000001712127221 */ /* 0x000fc60000000000 */
[----:B0-----:R-:W-:Y:S02]  /*0c20*/  HADD2.F32 R2, -RZ, R9.H0_H0 ;  /* 0x20000009ff027230 */ /* 0x001fe40000004100 */
[----:B------:R-:W-:Y:S01]  /*0c30*/  HMUL2 R12, R12.H0_H0, R12.H1_H1 ;  /* 0x3000000c0c0c7232 */ /* 0x000fe20000000800 */
[----:B------:R-:W-:Y:S01]  /*0c40*/  F2FP.F16.F32.PACK_AB R10, R10, R11 ;  /* 0x0000000b0a0a723e */ /* 0x000fe200000000ff */
[----:B------:R-:W-:-:S03]  /*0c50*/  FADD R17, R18, R17 ;  /* 0x0000001112117221 */ /* 0x000fc60000000000 */
[----:B------:R-:W-:Y:S02]  /*0c60*/  HADD2.F32 R3, -RZ, R12.H0_H0 ;  /* 0x2000000cff037230 */ /* 0x000fe40000004100 */
[----:B------:R-:W-:Y:S01]  /*0c70*/  HMUL2 R10, R10.H0_H0, R10.H1_H1 ;  /* 0x3000000a0a0a7232 */ /* 0x000fe20000000800 */
[----:B------:R-:W-:Y:S01]  /*0c80*/  F2FP.F16.F32.PACK_AB R15, R20, R15 ;  /* 0x0000000f140f723e */ /* 0x000fe200000000ff */
[----:B------:R-:W-:-:S03]  /*0c90*/  FADD R2, R17, R2 ;  /* 0x0000000211027221 */ /* 0x000fc60000000000 */
[----:B------:R-:W-:Y:S02]  /*0ca0*/  HADD2.F32 R5, -RZ, R10.H0_H0 ;  /* 0x2000000aff057230 */ /* 0x000fe40000004100 */
[----:B------:R-:W-:Y:S02]  /*0cb0*/  HMUL2 R15, R15.H0_H0, R15.H1_H1 ;  /* 0x3000000f0f0f7232 */ /* 0x000fe40000000800 */
[----:B------:R-:W-:-:S03]  /*0cc0*/  FADD R2, R2, R3 ;  /* 0x0000000302027221 */ /* 0x000fc60000000000 */
[----:B------:R-:W-:Y:S02]  /*0cd0*/  HADD2.F32 R15, -RZ, R15.H0_H0 ;  /* 0x2000000fff0f7230 */ /* 0x000fe40000004100 */
[----:B------:R-:W-:-:S04]  /*0ce0*/  FADD R2, R2, R5 ;  /* 0x0000000502027221 */ /* 0x000fc80000000000 */
[----:B------:R-:W-:-:S07]  /*0cf0*/  FADD R14, R2, R15 ;  /* 0x0000000f020e7221 */ /* 0x000fce0000000000 */
.L_x_3:
        /* <DEDUP_REMOVED lines=13> */
[----:B-1----:R-:W-:-:S03]  /*0dd0*/  LEA R2, P0, R12, UR6, 0x2 ;  /* 0x000000060c027c11 */ /* 0x002fc6000f8010ff */
[----:B------:R-:W3:Y:S01]  /*0de0*/  LDG.E R10, desc[UR12][R10.64] ;  /* 0x0000000c0a0a7981 */ /* 0x000ee2000c1e1900 */
[----:B------:R-:W-:Y:S01]  /*0df0*/  LEA.HI.X R3, R12, UR7, R3, 0x2, P0 ;  /* 0x000000070c037c11 */ /* 0x000fe200080f1403 */
[----:B--2---:R-:W-:-:S04]  /*0e00*/  IMAD.WIDE R4, R9, 0x4, R4 ;  /* 0x0000000409047825 */ /* 0x004fc800078e0204 */
[----:B------:R-:W2:Y:S04]  /*0e10*/  LDG.E R12, desc[UR12][R2.64+0x4] ;  /* 0x0000040c020c7981 */ /* 0x000ea8000c1e1900 */
[----:B------:R-:W3:Y:S04]  /*0e20*/  LDG.E R9, desc[UR12][R4.64] ;  /* 0x0000000c04097981 */ /* 0x000ee8000c1e1900 */
[----:B------:R-:W2:Y:S04]  /*0e30*/  LDG.E R13, desc[UR12][R4.64+0x4] ;  /* 0x0000040c040d7981 */ /* 0x000ea8000c1e1900 */
[----:B------:R-:W4:Y:S04]  /*0e40*/  LDG.E R16, desc[UR12][R4.64+0x8] ;  /* 0x0000080c04107981 */ /* 0x000f28000c1e1900 */
[----:B------:R-:W4:Y:S04]  /*0e50*/  LDG.E R15, desc[UR12][R2.64+0x8] ;  /* 0x0000080c020f7981 */ /* 0x000f28000c1e1900 */
[----:B------:R3:W5:Y:S04]  /*0e60*/  LDG.E R17, desc[UR12][R2.64+0xc] ;  /* 0x00000c0c02117981 */ /* 0x000768000c1e1900 */
[----:B------:R-:W5:Y:S01]  /*0e70*/  LDG.E R18, desc[UR12][R4.64+0xc] ;  /* 0x00000c0c04127981 */ /* 0x000f62000c1e1900 */
[----:B------:R-:W-:Y:S01]  /*0e80*/  UIADD3 UR4, UPT, UPT, UR4, 0x4, URZ ;  /* 0x0000000404047890 */ /* 0x000fe2000fffe0ff */
[----:B---3--:R-:W-:-:S02]  /*0e90*/  F2FP.F16.F32.PACK_AB R3, R9, R10 ;  /* 0x0000000a0903723e */ /* 0x008fc400000000ff */
[----:B--2---:R-:W-:-:S03]  /*0ea0*/  F2FP.F16.F32.PACK_AB R12, R13, R12 ;  /* 0x0000000c0d0c723e */ /* 0x004fc600000000ff */
[----:B------:R-:W-:Y:S02]  /*0eb0*/  HMUL2 R3, R3.H0_H0, R3.H1_H1 ;  /* 0x3000000303037232 */ /* 0x000fe40000000800 */
[----:B------:R-:W-:-:S03]  /*0ec0*/  HMUL2 R12, R12.H0_H0, R12.H1_H1 ;  /* 0x3000000c0c0c7232 */ /* 0x000fc60000000800 */
[----:B------:R-:W-:Y:S01]  /*0ed0*/  HADD2.F32 R9, -RZ, R3.H0_H0 ;  /* 0x20000003ff097230 */ /* 0x000fe20000004100 */
[----:B----4-:R-:W-:Y:S01]  /*0ee0*/  F2FP.F16.F32.PACK_AB R15, R16, R15 ;  /* 0x0000000f100f723e */ /* 0x010fe200000000ff */
[----:B------:R-:W-:-:S03]  /*0ef0*/  HADD2.F32 R12, -RZ, R12.H0_H0 ;  /* 0x2000000cff0c7230 */ /* 0x000fc60000004100 */
[----:B------:R-:W-:Y:S01]  /*0f00*/  FADD R9, R14, R9 ;  /* 0x000000090e097221 */ /* 0x000fe20000000000 */
[----:B------:R-:W-:Y:S01]  /*0f10*/  HMUL2 R15, R15.H0_H0, R15.H1_H1 ;  /* 0x3000000f0f0f7232 */ /* 0x000fe20000000800 */
[----:B-----5:R-:W-:Y:S02]  /*0f20*/  F2FP.F16.F32.PACK_AB R17, R18, R17 ;  /* 0x000000111211723e */ /* 0x020fe400000000ff */
[----:B------:R-:W-:Y:S02]  /*0f30*/  FADD R9, R9, R12 ;  /* 0x0000000c09097221 */ /* 0x000fe40000000000 */
[----:B------:R-:W-:Y:S02]  /*0f40*/  HADD2.F32 R2, -RZ, R15.H0_H0 ;  /* 0x2000000fff027230 */ /* 0x000fe40000004100 */
[----:B------:R-:W-:-:S03]  /*0f50*/  HMUL2 R17, R17.H0_H0, R17.H1_H1 ;  /* 0x3000001111117232 */ /* 0x000fc60000000800 */
[----:B------:R-:W-:Y:S02]  /*0f60*/  FADD R2, R9, R2 ;  /* 0x0000000209027221 */ /* 0x000fe40000000000 */
[----:B------:R-:W-:-:S05]  /*0f70*/  HADD2.F32 R17, -RZ, R17.H0_H0 ;  /* 0x20000011ff117230 */ /* 0x000fca0000004100 */
[----:B------:R-:W-:-:S07]  /*0f80*/  FADD R14, R2, R17 ;  /* 0x00000011020e7221 */ /* 0x000fce0000000000 */
.L_x_4:
[----:B------:R-:W-:Y:S05]  /*0f90*/  BRA.U !UP1, `(.L_x_0) ;  /* 0x0000000109547547 */ /* 0x000fea000b800000 */
[----:B------:R-:W0:Y:S01]  /*0fa0*/  LDC.64 R4, c[0x0][0x380] ;  /* 0x0000e000ff047b82 */ /* 0x000e220000000a00 */
[----:B------:R-:W-:Y:S01]  /*0fb0*/  IADD3 R9, PT, PT, R8, UR4, RZ ;  /* 0x0000000408097c10 */ /* 0x000fe2000fffe0ff */
[----:B------:R-:W-:Y:S01]  /*0fc0*/  UIADD3 UR5, UPT, UPT, -UR5, URZ, URZ ;  /* 0x000000ff05057290 */ /* 0x000fe2000fffe1ff */
[----:B------:R-:W-:-:S05]  /*0fd0*/  IADD3 R11, PT, PT, R0, UR4, RZ ;  /* 0x00000004000b7c10 */ /* 0x000fca000fffe0ff */
[----:B------:R-:W1:Y:S01]  /*0fe0*/  LDC.64 R2, c[0x0][0x388] ;  /* 0x0000e200ff027b82 */ /* 0x000e620000000a00 */
[----:B0-----:R-:W-:-:S03]  /*0ff0*/  IMAD.WIDE.U32 R4, R9, 0x4, R4 ;  /* 0x0000000409047825 */ /* 0x001fc600078e0004 */
[----:B------:R-:W-:Y:S02]  /*1000*/  MOV R8, R4 ;  /* 0x0000000400087202 */ /* 0x000fe40000000f00 */
[----:B------:R-:W-:-:S07]  /*1010*/  MOV R9, R5 ;  /* 0x0000000500097202 */ /* 0x000fce0000000f00 */
.L_x_5:
[----:B-1----:R-:W-:Y:S01]  /*1020*/  IMAD.WIDE R4, R11, 0x4, R2 ;  /* 0x000000040b047825 */ /* 0x002fe200078e0202 */
[----:B------:R0:W2:Y:S05]  /*1030*/  LDG.E R0, desc[UR12][R8.64] ;  /* 0x0000000c08007981 */ /* 0x0000aa000c1e1900 */
[----:B------:R-:W2:Y:S01]  /*1040*/  LDG.E R5, desc[UR12][R4.64] ;  /* 0x0000000c04057981 */ /* 0x000ea2000c1e1900 */
[----:B------:R-:W-:-:S04]  /*1050*/  UIADD3 UR5, UPT, UPT, UR5, 0x1, URZ ;  /* 0x0000000105057890 */ /* 0x000fc8000fffe0ff */
[----:B------:R-:W-:Y:S01]  /*1060*/  UISETP.NE.AND UP0, UPT, UR5, URZ, UPT ;  /* 0x000000ff0500728c */ /* 0x000fe2000bf05270 */
[----:B0-----:R-:W-:Y:S02]  /*1070*/  IADD3 R8, P0, PT, R8, 0x4, RZ ;  /* 0x0000000408087810 */ /* 0x001fe40007f1e0ff */
[----:B------:R-:W-:-:S03]  /*1080*/  IADD3 R11, PT, PT, R11, 0x1, RZ ;  /* 0x000000010b0b7810 */ /* 0x000fc60007ffe0ff */
[----:B------:R-:W-:Y:S01]  /*1090*/  IMAD.X R9, RZ, RZ, R9, P0 ;  /* 0x000000ffff097224 */ /* 0x000fe200000e0609 */
[----:B--2---:R-:W-:-:S05]  /*10a0*/  F2FP.F16.F32.PACK_AB R0, R5, R0 ;  /* 0x000000000500723e */ /* 0x004fca00000000ff */
[----:B------:R-:W-:-:S05]  /*10b0*/  HMUL2 R0, R0.H0_H0, R0.H1_H1 ;  /* 0x3000000000007232 */ /* 0x000fca0000000800 */
[----:B------:R-:W-:-:S05]  /*10c0*/  HADD2.F32 R13, -RZ, R0.H0_H0 ;  /* 0x20000000ff0d7230 */ /* 0x000fca0000004100 */
[----:B------:R-:W-:Y:S01]  /*10d0*/  FADD R14, R13, R14 ;  /* 0x0000000e0d0e7221 */ /* 0x000fe20000000000 */
[----:B------:R-:W-:Y:S06]  /*10e0*/  BRA.U UP0, `(.L_x_5) ;  /* 0xfffffffd00cc7547 */ /* 0x000fec000b83ffff */
.L_x_0:
[----:B------:R-:W0:Y:S02]  /*10f0*/  LDC.64 R2, c[0x0][0x390] ;  /* 0x0000e400ff027b82 */ /* 0x000e240000000a00 */
[----:B0-----:R-:W-:-:S06]  /*1100*/  IMAD.WIDE R2, R7, 0x4, R2 ;  /* 0x0000000407027825 */ /* 0x001fcc00078e0202 */
[----:B------:R-:W2:Y:S01]  /*1110*/  LDG.E R3, desc[UR12][R2.64] ;  /* 0x0000000c02037981 */ /* 0x000ea2000c1e1900 */
[----:B------:R-:W-:Y:S01]  /*1120*/  I2FP.F32.S32 R5, UR11 ;  /* 0x0000000b00057c45 */ /* 0x000fe20008201400 */
[----:B------:R-:W-:Y:S01]  /*1130*/  BSSY.RECONVERGENT B0, `(.L_x_6) ;  /* 0x000000e000007945 */ /* 0x000fe20003800200 */
[----:B------:R-:W-:Y:S02]  /*1140*/  I2FP.F32.S32 R0, R7 ;  /* 0x0000000700007245 */ /* 0x000fe40000201400 */
[----:B------:R-:W0:Y:S08]  /*1150*/  MUFU.RCP R4, R5 ;  /* 0x0000000500047308 */ /* 0x000e300000001000 */
[----:B------:R-:W1:Y:S01]  /*1160*/  FCHK P0, R0, R5 ;  /* 0x0000000500007302 */ /* 0x000e620000000000 */
[----:B0-----:R-:W-:-:S04]  /*1170*/  FFMA R9, -R5, R4, 1 ;  /* 0x3f80000005097423 */ /* 0x001fc80000000104 */
[----:B------:R-:W-:-:S04]  /*1180*/  FFMA R9, R4, R9, R4 ;  /* 0x0000000904097223 */ /* 0x000fc80000000004 */
[----:B------:R-:W-:-:S04]  /*1190*/  FFMA R4, R0, R9, RZ ;  /* 0x0000000900047223 */ /* 0x000fc800000000ff */
[----:B------:R-:W-:-:S04]  /*11a0*/  FFMA R8, -R5, R4, R0 ;  /* 0x0000000405087223 */ /* 0x000fc80000000100 */
[----:B------:R-:W-:Y:S01]  /*11b0*/  FFMA R4, R9, R8, R4 ;  /* 0x0000000809047223 */ /* 0x000fe20000000004 */
[----:B--2---:R-:W-:Y:S01]  /*11c0*/  FADD R14, R3, R14 ;  /* 0x0000000e030e7221 */ /* 0x004fe20000000000 */
[----:B-1----:R-:W-:Y:S06]  /*11d0*/  @!P0 BRA `(.L_x_7) ;  /* 0x00000000000c8947 */ /* 0x002fec0003800000 */
[----:B------:R-:W-:-:S07]  /*11e0*/  MOV R2, 0x1200 ;  /* 0x0000120000027802 */ /* 0x000fce0000000f00 */
[----:B------:R-:W-:Y:S05]  /*11f0*/  CALL.REL.NOINC `($__internal_0_$__cuda_sm3x_div_rn_noftz_f32_slowpath) ;  /* 0x00000000004c7944 */ /* 0x000fea0003c00000 */
[----:B------:R-:W-:-:S07]  /*1200*/  MOV R4, R0 ;  /* 0x0000000000047202 */ /* 0x000fce0000000f00 */
.L_x_7:
[----:B------:R-:W-:Y:S05]  /*1210*/  BSYNC.RECONVERGENT B0 ;  /* 0x0000000000007941 */ /* 0x000fea0003800200 */
.L_x_6:
[----:B------:R-:W-:Y:S01]  /*1220*/  HFMA2 R3, -RZ, RZ, 0.96630859375, -0.0022525787353515625 ;  /* 0x3bbb989dff037431 */ /* 0x000fe200000001ff */
[----:B------:R-:W-:Y:S01]  /*1230*/  MOV R5, 0x437c0000 ;  /* 0x437c000000057802 */ /* 0x000fe20000000f00 */
[----:B------:R-:W0:Y:S03]  /*1240*/  LDCU UR4, c[0x0][0x3a8] ;  /* 0x00007500ff0477ac */ /* 0x000e260008000800 */
[----:B------:R-:W-:-:S04]  /*1250*/  FFMA.SAT R0, R4, R3, 0.5 ;  /* 0x3f00000004007423 */ /* 0x000fc80000002003 */
[----:B------:R-:W-:-:S04]  /*1260*/  FFMA.RM R0, R0, R5, 12582913 ;  /* 0x4b40000100007423 */ /* 0x000fc80000004005 */
[C---:B------:R-:W-:Y:S01]  /*1270*/  FADD R3, R0.reuse, -12583039 ;  /* 0xcb40007f00037421 */ /* 0x040fe20000000000 */
[----:B------:R-:W-:Y:S01]  /*1280*/  SHF.L.U32 R0, R0, 0x17, RZ ;  /* 0x0000001700007819 */ /* 0x000fe200000006ff */
[----:B0-----:R-:W-:Y:S02]  /*1290*/  IMAD R9, R6, UR4, R7 ;  /* 0x0000000406097c24 */ /* 0x001fe4000f8e0207 */
[C---:B------:R-:W-:Y:S02]  /*12a0*/  FFMA R5, R4.reuse, 1.4426950216293334961, -R3 ;  /* 0x3fb8aa3b04057823 */ /* 0x040fe40000000803 */
[----:B------:R-:W0:Y:S02]  /*12b0*/  LDC.64 R2, c[0x0][0x398] ;  /* 0x0000e600ff027b82 */ /* 0x000e240000000a00 */
[----:B------:R-:W-:-:S06]  /*12c0*/  FFMA R5, R4, 1.925963033500011079e-08, R5 ;  /* 0x32a5706004057823 */ /* 0x000fcc0000000005 */
[----:B------:R-:W1:Y:S01]  /*12d0*/  MUFU.EX2 R5, R5 ;  /* 0x0000000500057308 */ /* 0x000e620000000800 */
[----:B0-----:R-:W-:-:S04]  /*12e0*/  IMAD.WIDE R2, R9, 0x4, R2 ;  /* 0x0000000409027825 */ /* 0x001fc800078e0202 */
[----:B-1----:R-:W-:-:S04]  /*12f0*/  FMUL R7, R0, R5 ;  /* 0x0000000500077220 */ /* 0x002fc80000400000 */
[----:B------:R-:W-:-:S05]  /*1300*/  FMUL R7, R14, R7 ;  /* 0x000000070e077220 */ /* 0x000fca0000400000 */
[----:B------:R-:W-:Y:S01]  /*1310*/  STG.E desc[UR12][R2.64], R7 ;  /* 0x0000000702007986 */ /* 0x000fe2000c10190c */
[----:B------:R-:W-:Y:S05]  /*1320*/  EXIT ;  /* 0x000000000000794d */ /* 0x000fea0003800000 */
        .weak           $__internal_0_$__cuda_sm3x_div_rn_noftz_f32_slowpath
        .type           $__internal_0_$__cuda_sm3x_div_rn_noftz_f32_slowpath,@function
        .size           $__internal_0_$__cuda_sm3x_div_rn_noftz_f32_slowpath,(.L_x_20 - $__internal_0_$__cuda_sm3x_div_rn_noftz_f32_slowpath)
$__internal_0_$__cuda_sm3x_div_rn_noftz_f32_slowpath:
[----:B------:R-:W-:Y:S01]  /*1330*/  SHF.R.U32.HI R4, RZ, 0x17, R5 ;  /* 0x00000017ff047819 */ /* 0x000fe20000011605 */
[----:B------:R-:W-:Y:S01]  /*1340*/  BSSY.RECONVERGENT B1, `(.L_x_8) ;  /* 0x0000064000017945 */ /* 0x000fe20003800200 */
[----:B------:R-:W-:Y:S02]  /*1350*/  SHF.R.U32.HI R3, RZ, 0x17, R0 ;  /* 0x00000017ff037819 */ /* 0x000fe40000011600 */
[----:B------:R-:W-:Y:S02]  /*1360*/  LOP3.LUT R9, R4, 0xff, RZ, 0xc0, !PT ;  /* 0x000000ff04097812 */ /* 0x000fe400078ec0ff */
[----:B------:R-:W-:Y:S02]  /*1370*/  LOP3.LUT R8, R3, 0xff, RZ, 0xc0, !PT ;  /* 0x000000ff03087812 */ /* 0x000fe400078ec0ff */
[----:B------:R-:W-:Y:S02]  /*1380*/  IADD3 R12, PT, PT, R9, -0x1, RZ ;  /* 0xffffffff090c7810 */ /* 0x000fe40007ffe0ff */
[----:B------:R-:W-:-:S02]  /*1390*/  IADD3 R11, PT, PT, R8, -0x1, RZ ;  /* 0xffffffff080b7810 */ /* 0x000fc40007ffe0ff */
[----:B------:R-:W-:Y:S02]  /*13a0*/  ISETP.GT.U32.AND P0, PT, R12, 0xfd, PT ;  /* 0x000000fd0c00780c */ /* 0x000fe40003f04070 */
[----:B------:R-:W-:Y:S02]  /*13b0*/  MOV R10, R0 ;  /* 0x00000000000a7202 */ /* 0x000fe40000000f00 */
[----:B------:R-:W-:-:S13]  /*13c0*/  ISETP.GT.U32.OR P0, PT, R11, 0xfd, P0 ;  /* 0x000000fd0b00780c */ /* 0x000fda0000704470 */
[----:B------:R-:W-:Y:S01]  /*13d0*/  @!P0 MOV R4, RZ ;  /* 0x000000ff00048202 */ /* 0x000fe20000000f00 */
[----:B------:R-:W-:Y:S06]  /*13e0*/  @!P0 BRA `(.L_x_9) ;  /* 0x0000000000608947 */ /* 0x000fec0003800000 */
[----:B------:R-:W-:Y:S02]  /*13f0*/  FSETP.GTU.FTZ.AND P0, PT, |R0|, +INF , PT ;  /* 0x7f8000000000780b */ /* 0x000fe40003f1c200 */
[----:B------:R-:W-:Y:S02]  /*1400*/  FSETP.GTU.FTZ.AND P1, PT, |R5|, +INF , PT ;  /* 0x7f8000000500780b */ /* 0x000fe40003f3c200 */
[----:B------:R-:W-:Y:S02]  /*1410*/  MOV R3, R5 ;  /* 0x0000000500037202 */ /* 0x000fe40000000f00 */
[----:B------:R-:W-:-:S13]  /*1420*/  PLOP3.LUT P0, PT, P0, P1, PT, 0xf8, 0x8f ;  /* 0x00000000008f781c */ /* 0x000fda0000703f70 */
[----:B------:R-:W-:Y:S05]  /*1430*/  @P0 BRA `(.L_x_10) ;  /* 0x00000004004c0947 */ /* 0x000fea0003800000 */
[----:B------:R-:W-:-:S13]  /*1440*/  LOP3.LUT P0, RZ, R5, 0x7fffffff, R10, 0xc8, !PT ;  /* 0x7fffffff05ff7812 */ /* 0x000fda000780c80a */
[----:B------:R-:W-:Y:S05]  /*1450*/  @!P0 BRA `(.L_x_11) ;  /* 0x00000004003c8947 */ /* 0x000fea0003800000 */
[C---:B------:R-:W-:Y:S02]  /*1460*/  FSETP.NEU.FTZ.AND P2, PT, |R0|.reuse, +INF , PT ;  /* 0x7f8000000000780b */ /* 0x040fe40003f5d200 */
[----:B------:R-:W-:Y:S02]  /*1470*/  FSETP.NEU.FTZ.AND P1, PT, |R3|, +INF , PT ;  /* 0x7f8000000300780b */ /* 0x000fe40003f3d200 */
[----:B------:R-:W-:-:S11]  /*1480*/  FSETP.NEU.FTZ.AND P0, PT, |R0|, +INF , PT ;  /* 0x7f8000000000780b */ /* 0x000fd60003f1d200 */
[----:B------:R-:W-:Y:S05]  /*1490*/  @!P1 BRA !P2, `(.L_x_11) ;  /* 0x00000004002c9947 */ /* 0x000fea0005000000 */
[----:B------:R-:W-:-:S04]  /*14a0*/  LOP3.LUT P2, RZ, R10, 0x7fffffff, RZ, 0xc0, !PT ;  /* 0x7fffffff0aff7812 */ /* 0x000fc8000784c0ff */
[----:B------:R-:W-:-:S13]  /*14b0*/  PLOP3.LUT P1, PT, P1, P2, PT, 0x2f, 0xf2 ;  /* 0x0000000000f2781c */ /* 0x000fda0000f24577 */
[----:B------:R-:W-:Y:S05]  /*14c0*/  @P1 BRA `(.L_x_12) ;  /* 0x0000000400181947 */ /* 0x000fea0003800000 */
[----:B------:R-:W-:-:S04]  /*14d0*/  LOP3.LUT P1, RZ, R5, 0x7fffffff, RZ, 0xc0, !PT ;  /* 0x7fffffff05ff7812 */ /* 0x000fc8000782c0ff */
[----:B------:R-:W-:-:S13]  /*14e0*/  PLOP3.LUT P0, PT, P0, P1, PT, 0x2f, 0xf2 ;  /* 0x0000000000f2781c */ /* 0x000fda0000702577 */
[----:B------:R-:W-:Y:S05]  /*14f0*/  @P0 BRA `(.L_x_13) ;  /* 0x0000000400000947 */ /* 0x000fea0003800000 */
[----:B------:R-:W-:Y:S02]  /*1500*/  ISETP.GE.AND P0, PT, R11, RZ, PT ;  /* 0x000000ff0b00720c */ /* 0x000fe40003f06270 */
[----:B------:R-:W-:-:S11]  /*1510*/  ISETP.GE.AND P1, PT, R12, RZ, PT ;  /* 0x000000ff0c00720c */ /* 0x000fd60003f26270 */
[----:B------:R-:W-:Y:S01]  /*1520*/  @P0 MOV R4, RZ ;  /* 0x000000ff00040202 */ /* 0x000fe20000000f00 */
[----:B------:R-:W-:Y:S02]  /*1530*/  @!P0 IMAD.MOV.U32 R4, RZ, RZ, -0x40 ;  /* 0xffffffc0ff048424 */ /* 0x000fe400078e00ff */
[----:B------:R-:W-:Y:S01]  /*1540*/  @!P0 FFMA R10, R0, 1.84467440737095516160e+19, RZ ;  /* 0x5f800000000a8823 */ /* 0x000fe200000000ff */
[----:B------:R-:W-:Y:S02]  /*1550*/  @!P1 FFMA R5, R3, 1.84467440737095516160e+19, RZ ;  /* 0x5f80000003059823 */ /* 0x000fe400000000ff */
[----:B------:R-:W-:-:S07]  /*1560*/  @!P1 IADD3 R4, PT, PT, R4, 0x40, RZ ;  /* 0x0000004004049810 */ /* 0x000fce0007ffe0ff */
.L_x_9:
[----:B------:R-:W-:Y:S01]  /*1570*/  LEA R0, R9, 0xc0800000, 0x17 ;  /* 0xc080000009007811 */ /* 0x000fe200078eb8ff */
[----:B------:R-:W-:Y:S01]  /*1580*/  BSSY.RECONVERGENT B2, `(.L_x_14) ;  /* 0x0000036000027945 */ /* 0x000fe20003800200 */
[----:B------:R-:W-:Y:S02]  /*1590*/  IADD3 R8, PT, PT, R8, -0x7f, RZ ;  /* 0xffffff8108087810 */ /* 0x000fe40007ffe0ff */
[----:B------:R-:W-:Y:S02]  /*15a0*/  IADD3 R5, PT, PT, -R0, R5, RZ ;  /* 0x0000000500057210 */ /* 0x000fe40007ffe1ff */
[C---:B------:R-:W-:Y:S01]  /*15b0*/  IADD3 R9, PT, PT, R8.reuse, 0x7f, -R9 ;  /* 0x0000007f08097810 */ /* 0x040fe20007ffe809 */
[----:B------:R-:W-:Y:S01]  /*15c0*/  IMAD R0, R8, -0x800000, R10 ;  /* 0xff80000008007824 */ /* 0x000fe200078e020a */
[----:B------:R-:W0:Y:S01]  /*15d0*/  MUFU.RCP R3, R5 ;  /* 0x0000000500037308 */ /* 0x000e220000001000 */
[----:B------:R-:W-:Y:S01]  /*15e0*/  FADD.FTZ R11, -R5, -RZ ;  /* 0x800000ff050b7221 */ /* 0x000fe20000010100 */
[----:B------:R-:W-:-:S03]  /*15f0*/  IADD3 R9, PT, PT, R9, R4, RZ ;  /* 0x0000000409097210 */ /* 0x000fc60007ffe0ff */
[----:B0-----:R-:W-:-:S04]  /*1600*/  FFMA R12, R3, R11, 1 ;  /* 0x3f800000030c7423 */ /* 0x001fc8000000000b */
[----:B------:R-:W-:-:S04]  /*1610*/  FFMA R12, R3, R12, R3 ;  /* 0x0000000c030c7223 */ /* 0x000fc80000000003 */
[----:B------:R-:W-:-:S04]  /*1620*/  FFMA R3, R0, R12, RZ ;  /* 0x0000000c00037223 */ /* 0x000fc800000000ff */
[----:B------:R-:W-:-:S04]  /*1630*/  FFMA R10, R11, R3, R0 ;  /* 0x000000030b0a7223 */ /* 0x000fc80000000000 */
[----:B------:R-:W-:-:S04]  /*1640*/  FFMA R13, R12, R10, R3 ;  /* 0x0000000a0c0d7223 */ /* 0x000fc80000000003 */
[----:B------:R-:W-:-:S04]  /*1650*/  FFMA R10, R11, R13, R0 ;  /* 0x0000000d0b0a7223 */ /* 0x000fc80000000000 */
[----:B------:R-:W-:-:S05]  /*1660*/  FFMA R0, R12, R10, R13 ;  /* 0x0000000a0c007223 */ /* 0x000fca000000000d */
[----:B------:R-:W-:-:S04]  /*1670*/  SHF.R.U32.HI R3, RZ, 0x17, R0 ;  /* 0x00000017ff037819 */ /* 0x000fc80000011600 */
[----:B------:R-:W-:-:S04]  /*1680*/  LOP3.LUT R3, R3, 0xff, RZ, 0xc0, !PT ;  /* 0x000000ff03037812 */ /* 0x000fc800078ec0ff */
[----:B------:R-:W-:-:S04]  /*1690*/  IADD3 R11, PT, PT, R3, R9, RZ ;  /* 0x00000009030b7210 */ /* 0x000fc80007ffe0ff */
[----:B------:R-:W-:-:S04]  /*16a0*/  IADD3 R3, PT, PT, R11, -0x1, RZ ;  /* 0xffffffff0b037810 */ /* 0x000fc80007ffe0ff */
[----:B------:R-:W-:-:S13]  /*16b0*/  ISETP.GE.U32.AND P0, PT, R3, 0xfe, PT ;  /* 0x000000fe0300780c */ /* 0x000fda0003f06070 */
[----:B------:R-:W-:Y:S05]  /*16c0*/  @!P0 BRA `(.L_x_15) ;  /* 0x0000000000808947 */ /* 0x000fea0003800000 */
[----:B------:R-:W-:-:S13]  /*16d0*/  ISETP.GT.AND P0, PT, R11, 0xfe, PT ;  /* 0x000000fe0b00780c */ /* 0x000fda0003f04270 */
[----:B------:R-:W-:Y:S05]  /*16e0*/  @P0 BRA `(.L_x_16) ;  /* 0x00000000006c0947 */ /* 0x000fea0003800000 */
[----:B------:R-:W-:-:S13]  /*16f0*/  ISETP.GE.AND P0, PT, R11, 0x1, PT ;  /* 0x000000010b00780c */ /* 0x000fda0003f06270 */
[----:B------:R-:W-:Y:S05]  /*1700*/  @P0 BRA `(.L_x_17) ;  /* 0x0000000000740947 */ /* 0x000fea0003800000 */
[----:B------:R-:W-:Y:S02]  /*1710*/  ISETP.GE.AND P0, PT, R11, -0x18, PT ;  /* 0xffffffe80b00780c */ /* 0x000fe40003f06270 */
[----:B------:R-:W-:-:S11]  /*1720*/  LOP3.LUT R0, R0, 0x80000000, RZ, 0xc0, !PT ;  /* 0x8000000000007812 */ /* 0x000fd600078ec0ff */
[----:B------:R-:W-:Y:S05]  /*1730*/  @!P0 BRA `(.L_x_17) ;  /* 0x0000000000688947 */ /* 0x000fea0003800000 */
[CCC-:B------:R-:W-:Y:S01]  /*1740*/  FFMA.RZ R3, R12.reuse, R10.reuse, R13.reuse ;  /* 0x0000000a0c037223 */ /* 0x1c0fe2000000c00d */
[C---:B------:R-:W-:Y:S01]  /*1750*/  IADD3 R8, PT, PT, R11.reuse, 0x20, RZ ;  /* 0x000000200b087810 */ /* 0x040fe20007ffe0ff */
[CCC-:B------:R-:W-:Y:S01]  /*1760*/  FFMA.RM R4, R12.reuse, R10.reuse, R13.reuse ;  /* 0x0000000a0c047223 */ /* 0x1c0fe2000000400d */
[----:B------:R-:W-:Y:S02]  /*1770*/  ISETP.NE.AND P2, PT, R11, RZ, PT ;  /* 0x000000ff0b00720c */ /* 0x000fe40003f45270 */
[----:B------:R-:W-:Y:S01]  /*1780*/  LOP3.LUT R5, R3, 0x7fffff, RZ, 0xc0, !PT ;  /* 0x007fffff03057812 */ /* 0x000fe200078ec0ff */
[----:B------:R-:W-:Y:S01]  /*1790*/  FFMA.RP R3, R12, R10, R13 ;  /* 0x0000000a0c037223 */ /* 0x000fe2000000800d */
[----:B------:R-:W-:Y:S02]  /*17a0*/  ISETP.NE.AND P1, PT, R11, RZ, PT ;  /* 0x000000ff0b00720c */ /* 0x000fe40003f25270 */
[----:B------:R-:W-:Y:S02]  /*17b0*/  LOP3.LUT R5, R5, 0x800000, RZ, 0xfc, !PT ;  /* 0x0080000005057812 */ /* 0x000fe400078efcff */
[----:B------:R-:W-:-:S02]  /*17c0*/  IADD3 R9, PT, PT, -R11, RZ, RZ ;  /* 0x000000ff0b097210 */ /* 0x000fc40007ffe1ff */
[----:B------:R-:W-:Y:S02]  /*17d0*/  SHF.L.U32 R8, R5, R8, RZ ;  /* 0x0000000805087219 */ /* 0x000fe400000006ff */
[----:B------:R-:W-:Y:S02]  /*17e0*/  FSETP.NEU.FTZ.AND P0, PT, R3, R4, PT ;  /* 0x000000040300720b */ /* 0x000fe40003f1d000 */
[----:B------:R-:W-:Y:S02]  /*17f0*/  SEL R4, R9, RZ, P2 ;  /* 0x000000ff09047207 */ /* 0x000fe40001000000 */
[----:B------:R-:W-:Y:S02]  /*1800*/  ISETP.NE.AND P1, PT, R8, RZ, P1 ;  /* 0x000000ff0800720c */ /* 0x000fe40000f25270 */
[----:B------:R-:W-:Y:S02]  /*1810*/  SHF.R.U32.HI R4, RZ, R4, R5 ;  /* 0x00000004ff047219 */ /* 0x000fe40000011605 */
[----:B------:R-:W-:-:S02]  /*1820*/  PLOP3.LUT P0, PT, P0, P1, PT, 0xf8, 0x8f ;  /* 0x00000000008f781c */ /* 0x000fc40000703f70 */
[----:B------:R-:W-:Y:S02]  /*1830*/  SHF.R.U32.HI R8, RZ, 0x1, R4 ;  /* 0x00000001ff087819 */ /* 0x000fe40000011604 */
[----:B------:R-:W-:-:S04]  /*1840*/  SEL R3, RZ, 0x1, !P0 ;  /* 0x00000001ff037807 */ /* 0x000fc80004000000 */
[----:B------:R-:W-:-:S04]  /*1850*/  LOP3.LUT R3, R3, 0x1, R8, 0xf8, !PT ;  /* 0x0000000103037812 */ /* 0x000fc800078ef808 */
[----:B------:R-:W-:-:S04]  /*1860*/  LOP3.LUT R3, R3, R4, RZ, 0xc0, !PT ;  /* 0x0000000403037212 */ /* 0x000fc800078ec0ff */
[----:B------:R-:W-:-:S04]  /*1870*/  IADD3 R3, PT, PT, R8, R3, RZ ;  /* 0x0000000308037210 */ /* 0x000fc80007ffe0ff */
[----:B------:R-:W-:Y:S01]  /*1880*/  LOP3.LUT R0, R3, R0, RZ, 0xfc, !PT ;  /* 0x0000000003007212 */ /* 0x000fe200078efcff */
[----:B------:R-:W-:Y:S06]  /*1890*/  BRA `(.L_x_17) ;  /* 0x0000000000107947 */ /* 0x000fec0003800000 */
.L_x_16:
[----:B------:R-:W-:-:S04]  /*18a0*/  LOP3.LUT R0, R0, 0x80000000, RZ, 0xc0, !PT ;  /* 0x8000000000007812 */ /* 0x000fc800078ec0ff */
[----:B------:R-:W-:Y:S01]  /*18b0*/  LOP3.LUT R0, R0, 0x7f800000, RZ, 0xfc, !PT ;  /* 0x7f80000000007812 */ /* 0x000fe200078efcff */
[----:B------:R-:W-:Y:S06]  /*18c0*/  BRA `(.L_x_17) ;  /* 0x0000000000047947 */ /* 0x000fec0003800000 */
.L_x_15:
[----:B------:R-:W-:-:S07]  /*18d0*/  LEA R0, R9, R0, 0x17 ;  /* 0x0000000009007211 */ /* 0x000fce00078eb8ff */
.L_x_17:
[----:B------:R-:W-:Y:S05]  /*18e0*/  BSYNC.RECONVERGENT B2 ;  /* 0x0000000000027941 */ /* 0x000fea0003800200 */
.L_x_14:
[----:B------:R-:W-:Y:S05]  /*18f0*/  BRA `(.L_x_18) ;  /* 0x0000000000207947 */ /* 0x000fea0003800000 */
.L_x_13:
[----:B------:R-:W-:-:S04]  /*1900*/  LOP3.LUT R0, R5, 0x80000000, R10, 0x48, !PT ;  /* 0x8000000005007812 */ /* 0x000fc800078e480a */
[----:B------:R-:W-:Y:S01]  /*1910*/  LOP3.LUT R0, R0, 0x7f800000, RZ, 0xfc, !PT ;  /* 0x7f80000000007812 */ /* 0x000fe200078efcff */
[----:B------:R-:W-:Y:S06]  /*1920*/  BRA `(.L_x_18) ;  /* 0x0000000000147947 */ /* 0x000fec0003800000 */
.L_x_12:
[----:B------:R-:W-:Y:S01]  /*1930*/  LOP3.LUT R0, R5, 0x80000000, R10, 0x48, !PT ;  /* 0x8000000005007812 */ /* 0x000fe200078e480a */
[----:B------:R-:W-:Y:S06]  /*1940*/  BRA `(.L_x_18) ;  /* 0x00000000000c7947 */ /* 0x000fec0003800000 */
.L_x_11:
[----:B------:R-:W0:Y:S01]  /*1950*/  MUFU.RSQ R0, -QNAN ;  /* 0xffc0000000007908 */ /* 0x000e220000001400 */
[----:B------:R-:W-:Y:S05]  /*1960*/  BRA `(.L_x_18) ;  /* 0x0000000000047947 */ /* 0x000fea0003800000 */
.L_x_10:
[----:B------:R-:W-:-:S07]  /*1970*/  FADD.FTZ R0, R0, R3 ;  /* 0x0000000300007221 */ /* 0x000fce0000010000 */
.L_x_18:
[----:B------:R-:W-:Y:S05]  /*1980*/  BSYNC.RECONVERGENT B1 ;  /* 0x0000000000017941 */ /* 0x000fea0003800200 */
.L_x_8:
[----:B------:R-:W-:-:S04]  /*1990*/  HFMA2 R3, -RZ, RZ, 0, 0 ;  /* 0x00000000ff037431 */ /* 0x000fc800000001ff */
[----:B0-----:R-:W-:Y:S05]  /*19a0*/  RET.REL.NODEC R2 `(_Z27logspace_linear_fp16_kernelPKfS0_S0_Pfiii) ;  /* 0xffffffe402947950 */ /* 0x001fea0003c3ffff */
.L_x_19:
[----:B------:R-:W-:-:S00]  /*19b0*/  BRA `(.L_x_19) ;  /* 0xfffffffc00fc7947 */ /* 0x000fc0000383ffff */
[----:B------:R-:W-:-:S00]  /*19c0*/  NOP ;  /* 0x0000000000007918 */ /* 0x000fc00000000000 */
        /* <DEDUP_REMOVED lines=11> */
.L_x_20:


//--------------------- .nv.shared.reserved.0     --------------------------
	.section	.nv.shared.reserved.0,"aw",@nobits
	.weak		__nv_reservedSMEM_offset_0_alias
	.size		__nv_reservedSMEM_offset_0_alias, 0, 64
	.other		__nv_reservedSMEM_offset_0_alias,@"STO_CUDA_RESERVED_SHARED STV_DEFAULT"
__nv_reservedSMEM_offset_0_alias:
	.zero		0
	.zero		64


//--------------------- .nv.constant0._Z27logspace_linear_fp16_kernelPKfS0_S0_Pfiii --------------------------
	.section	.nv.constant0._Z27logspace_linear_fp16_kernelPKfS0_S0_Pfiii,"a",@progbits
	.sectionflags	@""
	.align	4
.nv.constant0._Z27logspace_linear_fp16_kernelPKfS0_S0_Pfiii:
	.zero		940


//--------------------- SYMBOLS --------------------------

	.type		.nv.reservedSmem.offset0,@object
	.size		.nv.reservedSmem.offset0,0x4
